	.target	sm_103a

	.elftype	@"ET_EXEC"


//--------------------- .note.nv.tkinfo           --------------------------
	.section	.note.nv.tkinfo,"",@"SHT_NOTE"
	.sectionflags	@"SHF_NOTE_NV_TKINFO"
	.tkinfo
        /*0018*/ 	.word	0x00000002
        /*0030*/ 	.string	""
        /*0030*/ 	.string	"ptxas"
        /*0030*/ 	.string	"Cuda compilation tools, release 13.0, V13.0.88"
        /*0030*/ 	.string	"Build cuda_13.0.r13.0/compiler.36424714_0"
        /*0030*/ 	.string	"-arch sm_103a -m 64 "



//--------------------- .note.nv.cuinfo           --------------------------
	.section	.note.nv.cuinfo,"",@"SHT_NOTE"
	.sectionflags	@"SHF_NOTE_NV_CUINFO"
        /*0018*/ 	.short	0x0002
        /*001a*/ 	.short	0x0067
        /*001c*/ 	.short	0x0082
	.zero		2


//--------------------- .nv.info                  --------------------------
	.section	.nv.info,"",@"SHT_CUDA_INFO"
	.align	4


	//----- nvinfo : EIATTR_REGCOUNT
	.align		4
        /*0000*/ 	.byte	0x04, 0x2f
        /*0002*/ 	.short	(.L_1 - .L_0)
	.align		4
.L_0:
        /*0004*/ 	.word	index@(_ZN13group_norm_v214gn_cuda_kernelI6__halfLi320ELi1ELi16ELi160ELi64ELb1ELi64ELi160ELi160ELi4ELb0ELi148ELb0ELb0ENS_16CompileConditionILi1000EEEEEvPT_PKS4_S7_S7_flPfS8_Pj)
        /*0008*/ 	.word	0x00000004


	//----- nvinfo : EIATTR_FRAME_SIZE
	.align		4
.L_1:
        /*000c*/ 	.byte	0x04, 0x11
        /*000e*/ 	.short	(.L_3 - .L_2)
	.align		4
.L_2:
        /*0010*/ 	.word	index@(_ZN13group_norm_v214gn_cuda_kernelI6__halfLi320ELi1ELi16ELi160ELi64ELb1ELi64ELi160ELi160ELi4ELb0ELi148ELb0ELb0ENS_16CompileConditionILi1000EEEEEvPT_PKS4_S7_S7_flPfS8_Pj)
        /*0014*/ 	.word	0x00000000


	//----- nvinfo : EIATTR_REGCOUNT
	.align		4
.L_3:
        /*0018*/ 	.byte	0x04, 0x2f
        /*001a*/ 	.short	(.L_5 - .L_4)
	.align		4
.L_4:
        /*001c*/ 	.word	index@(_ZN13group_norm_v214gn_cuda_kernelI6__halfLi320ELi1ELi16ELi160ELi64ELb1ELi64ELi160ELi160ELi4ELb0ELi116ELb0ELb0ENS_16CompileConditionILi1000EEEEEvPT_PKS4_S7_S7_flPfS8_Pj)
        /*0020*/ 	.word	0x00000004


	//----- nvinfo : EIATTR_FRAME_SIZE
	.align		4
.L_5:
        /*0024*/ 	.byte	0x04, 0x11
        /*0026*/ 	.short	(.L_7 - .L_6)
	.align		4
.L_6:
        /*0028*/ 	.word	index@(_ZN13group_norm_v214gn_cuda_kernelI6__halfLi320ELi1ELi16ELi160ELi64ELb1ELi64ELi160ELi160ELi4ELb0ELi116ELb0ELb0ENS_16CompileConditionILi1000EEEEEvPT_PKS4_S7_S7_flPfS8_Pj)
        /*002c*/ 	.word	0x00000000


	//----- nvinfo : EIATTR_REGCOUNT
	.align		4
.L_7:
        /*0030*/ 	.byte	0x04, 0x2f
        /*0032*/ 	.short	(.L_9 - .L_8)
	.align		4
.L_8:
        /*0034*/ 	.word	index@(_ZN13group_norm_v214gn_cuda_kernelI6__halfLi320ELi1ELi32ELi80ELi64ELb0ELi64ELi80ELi80ELi4ELb0ELi148ELb0ELb0ENS_16CompileConditionILi1000EEEEEvPT_PKS4_S7_S7_flPfS8_Pj)
        /*0038*/ 	.word	0x00000004


	//----- nvinfo : EIATTR_FRAME_SIZE
	.align		4
.L_9:
        /*003c*/ 	.byte	0x04, 0x11
        /*003e*/ 	.short	(.L_11 - .L_10)
	.align		4
.L_10:
        /*0040*/ 	.word	index@(_ZN13group_norm_v214gn_cuda_kernelI6__halfLi320ELi1ELi32ELi80ELi64ELb0ELi64ELi80ELi80ELi4ELb0ELi148ELb0ELb0ENS_16CompileConditionILi1000EEEEEvPT_PKS4_S7_S7_flPfS8_Pj)
        /*0044*/ 	.word	0x00000000


	//----- nvinfo : EIATTR_REGCOUNT
	.align		4
.L_11:
        /*0048*/ 	.byte	0x04, 0x2f
        /*004a*/ 	.short	(.L_13 - .L_12)
	.align		4
.L_12:
        /*004c*/ 	.word	index@(_ZN13group_norm_v214gn_cuda_kernelI6__halfLi320ELi1ELi32ELi80ELi64ELb0ELi64ELi80ELi80ELi4ELb0ELi116ELb0ELb0ENS_16CompileConditionILi1000EEEEEvPT_PKS4_S7_S7_flPfS8_Pj)
        /*0050*/ 	.word	0x00000004


	//----- nvinfo : EIATTR_FRAME_SIZE
	.align		4
.L_13:
        /*0054*/ 	.byte	0x04, 0x11
        /*0056*/ 	.short	(.L_15 - .L_14)
	.align		4
.L_14:
        /*0058*/ 	.word	index@(_ZN13group_norm_v214gn_cuda_kernelI6__halfLi320ELi1ELi32ELi80ELi64ELb0ELi64ELi80ELi80ELi4ELb0ELi116ELb0ELb0ENS_16CompileConditionILi1000EEEEEvPT_PKS4_S7_S7_flPfS8_Pj)
        /*005c*/ 	.word	0x00000000


	//----- nvinfo : EIATTR_REGCOUNT
	.align		4
.L_15:
        /*0060*/ 	.byte	0x04, 0x2f
        /*0062*/ 	.short	(.L_17 - .L_16)
	.align		4
.L_16:
        /*0064*/ 	.word	index@(_ZN13group_norm_v218gn_bwd_cuda_kernelI6__halfLi320ELi1ELi16ELi160ELi64ELb1ELb1ELi64ELi320ELi320ELi4ELb1ELi144ELb0ELb0ELNS_15WgradSyncMethodE3ENS_16CompileConditionILi1000EEEEEvPT_S6_S6_PKS5_S8_S8_S8_PKfflPfPj)
        /*0068*/ 	.word	0x00000004


	//----- nvinfo : EIATTR_FRAME_SIZE
	.align		4
.L_17:
        /*006c*/ 	.byte	0x04, 0x11
        /*006e*/ 	.short	(.L_19 - .L_18)
	.align		4
.L_18:
        /*0070*/ 	.word	index@(_ZN13group_norm_v218gn_bwd_cuda_kernelI6__halfLi320ELi1ELi16ELi160ELi64ELb1ELb1ELi64ELi320ELi320ELi4ELb1ELi144ELb0ELb0ELNS_15WgradSyncMethodE3ENS_16CompileConditionILi1000EEEEEvPT_S6_S6_PKS5_S8_S8_S8_PKfflPfPj)
        /*0074*/ 	.word	0x00000000


	//----- nvinfo : EIATTR_REGCOUNT
	.align		4
.L_19:
        /*0078*/ 	.byte	0x04, 0x2f
        /*007a*/ 	.short	(.L_21 - .L_20)
	.align		4
.L_20:
        /*007c*/ 	.word	index@(_ZN13group_norm_v218gn_bwd_cuda_kernelI6__halfLi320ELi3ELi16ELi160ELi64ELb1ELb1ELi32ELi320ELi320ELi4ELb1ELi168ELb0ELb0ELNS_15WgradSyncMethodE3ENS_16CompileConditionILi1000EEEEEvPT_S6_S6_PKS5_S8_S8_S8_PKfflPfPj)
        /*0080*/ 	.word	0x00000004


	//----- nvinfo : EIATTR_FRAME_SIZE
	.align		4
.L_21:
        /*0084*/ 	.byte	0x04, 0x11
        /*0086*/ 	.short	(.L_23 - .L_22)
	.align		4
.L_22:
        /*0088*/ 	.word	index@(_ZN13group_norm_v218gn_bwd_cuda_kernelI6__halfLi320ELi3ELi16ELi160ELi64ELb1ELb1ELi32ELi320ELi320ELi4ELb1ELi168ELb0ELb0ELNS_15WgradSyncMethodE3ENS_16CompileConditionILi1000EEEEEvPT_S6_S6_PKS5_S8_S8_S8_PKfflPfPj)
        /*008c*/ 	.word	0x00000000


	//----- nvinfo : EIATTR_REGCOUNT
	.align		4
.L_23:
        /*0090*/ 	.byte	0x04, 0x2f
        /*0092*/ 	.short	(.L_25 - .L_24)
	.align		4
.L_24:
        /*0094*/ 	.word	index@(_ZN13group_norm_v218gn_bwd_cuda_kernelI6__halfLi320ELi1ELi16ELi160ELi64ELb1ELb1ELi32ELi320ELi320ELi4ELb1ELi72ELb0ELb1ELNS_15WgradSyncMethodE1ENS_16CompileConditionILi1000EEEEEvPT_S6_S6_PKS5_S8_S8_S8_PKfflPfPj)
        /*0098*/ 	.word	0x00000004


	//----- nvinfo : EIATTR_FRAME_SIZE
	.align		4
.L_25:
        /*009c*/ 	.byte	0x04, 0x11
        /*009e*/ 	.short	(.L_27 - .L_26)
	.align		4
.L_26:
        /*00a0*/ 	.word	index@(_ZN13group_norm_v218gn_bwd_cuda_kernelI6__halfLi320ELi1ELi16ELi160ELi64ELb1ELb1ELi32ELi320ELi320ELi4ELb1ELi72ELb0ELb1ELNS_15WgradSyncMethodE1ENS_16CompileConditionILi1000EEEEEvPT_S6_S6_PKS5_S8_S8_S8_PKfflPfPj)
        /*00a4*/ 	.word	0x00000000


	//----- nvinfo : EIATTR_REGCOUNT
	.align		4
.L_27:
        /*00a8*/ 	.byte	0x04, 0x2f
        /*00aa*/ 	.short	(.L_29 - .L_28)
	.align		4
.L_28:
        /*00ac*/ 	.word	index@(_ZN13group_norm_v218gn_bwd_cuda_kernelI6__halfLi320ELi1ELi16ELi160ELi64ELb1ELb1ELi32ELi320ELi320ELi4ELb1ELi72ELb0ELb0ELNS_15WgradSyncMethodE1ENS_16CompileConditionILi1000EEEEEvPT_S6_S6_PKS5_S8_S8_S8_PKfflPfPj)
        /*00b0*/ 	.word	0x00000004


	//----- nvinfo : EIATTR_FRAME_SIZE
	.align		4
.L_29:
        /*00b4*/ 	.byte	0x04, 0x11
        /*00b6*/ 	.short	(.L_31 - .L_30)
	.align		4
.L_30:
        /*00b8*/ 	.word	index@(_ZN13group_norm_v218gn_bwd_cuda_kernelI6__halfLi320ELi1ELi16ELi160ELi64ELb1ELb1ELi32ELi320ELi320ELi4ELb1ELi72ELb0ELb0ELNS_15WgradSyncMethodE1ENS_16CompileConditionILi1000EEEEEvPT_S6_S6_PKS5_S8_S8_S8_PKfflPfPj)
        /*00bc*/ 	.word	0x00000000


	//----- nvinfo : EIATTR_REGCOUNT
	.align		4
.L_31:
        /*00c0*/ 	.byte	0x04, 0x2f
        /*00c2*/ 	.short	(.L_33 - .L_32)
	.align		4
.L_32:
        /*00c4*/ 	.word	index@(_ZN13group_norm_v218gn_bwd_cuda_kernelI6__halfLi320ELi3ELi16ELi160ELi64ELb1ELb1ELi16ELi320ELi320ELi4ELb1ELi80ELb0ELb0ELNS_15WgradSyncMethodE3ENS_16CompileConditionILi1000EEEEEvPT_S6_S6_PKS5_S8_S8_S8_PKfflPfPj)
        /*00c8*/ 	.word	0x00000004


	//----- nvinfo : EIATTR_FRAME_SIZE
	.align		4
.L_33:
        /*00cc*/ 	.byte	0x04, 0x11
        /*00ce*/ 	.short	(.L_35 - .L_34)
	.align		4
.L_34:
        /*00d0*/ 	.word	index@(_ZN13group_norm_v218gn_bwd_cuda_kernelI6__halfLi320ELi3ELi16ELi160ELi64ELb1ELb1ELi16ELi320ELi320ELi4ELb1ELi80ELb0ELb0ELNS_15WgradSyncMethodE3ENS_16CompileConditionILi1000EEEEEvPT_S6_S6_PKS5_S8_S8_S8_PKfflPfPj)
        /*00d4*/ 	.word	0x00000000


	//----- nvinfo : EIATTR_REGCOUNT
	.align		4
.L_35:
        /*00d8*/ 	.byte	0x04, 0x2f
        /*00da*/ 	.short	(.L_37 - .L_36)
	.align		4
.L_36:
        /*00dc*/ 	.word	index@(_ZN13group_norm_v218gn_bwd_cuda_kernelI6__halfLi320ELi1ELi16ELi160ELi64ELb1ELb1ELi16ELi320ELi320ELi4ELb1ELi32ELb0ELb0ELNS_15WgradSyncMethodE3ENS_16CompileConditionILi1000EEEEEvPT_S6_S6_PKS5_S8_S8_S8_PKfflPfPj)
        /*00e0*/ 	.word	0x00000004


	//----- nvinfo : EIATTR_FRAME_SIZE
	.align		4
.L_37:
        /*00e4*/ 	.byte	0x04, 0x11
        /*00e6*/ 	.short	(.L_39 - .L_38)
	.align		4
.L_38:
        /*00e8*/ 	.word	index@(_ZN13group_norm_v218gn_bwd_cuda_kernelI6__halfLi320ELi1ELi16ELi160ELi64ELb1ELb1ELi16ELi320ELi320ELi4ELb1ELi32ELb0ELb0ELNS_15WgradSyncMethodE3ENS_16CompileConditionILi1000EEEEEvPT_S6_S6_PKS5_S8_S8_S8_PKfflPfPj)
        /*00ec*/ 	.word	0x00000000


	//----- nvinfo : EIATTR_REGCOUNT
	.align		4
.L_39:
        /*00f0*/ 	.byte	0x04, 0x2f
        /*00f2*/ 	.short	(.L_41 - .L_40)
	.align		4
.L_40:
        /*00f4*/ 	.word	index@(_ZN13group_norm_v218gn_bwd_cuda_kernelI6__halfLi320ELi3ELi16ELi160ELi64ELb1ELb1ELi8ELi320ELi320ELi4ELb1ELi40ELb0ELb0ELNS_15WgradSyncMethodE3ENS_16CompileConditionILi1000EEEEEvPT_S6_S6_PKS5_S8_S8_S8_PKfflPfPj)
        /*00f8*/ 	.word	0x00000004


	//----- nvinfo : EIATTR_FRAME_SIZE
	.align		4
.L_41:
        /*00fc*/ 	.byte	0x04, 0x11
        /*00fe*/ 	.short	(.L_43 - .L_42)
	.align		4
.L_42:
        /*0100*/ 	.word	index@(_ZN13group_norm_v218gn_bwd_cuda_kernelI6__halfLi320ELi3ELi16ELi160ELi64ELb1ELb1ELi8ELi320ELi320ELi4ELb1ELi40ELb0ELb0ELNS_15WgradSyncMethodE3ENS_16CompileConditionILi1000EEEEEvPT_S6_S6_PKS5_S8_S8_S8_PKfflPfPj)
        /*0104*/ 	.word	0x00000000


	//----- nvinfo : EIATTR_REGCOUNT
	.align		4
.L_43:
        /*0108*/ 	.byte	0x04, 0x2f
        /*010a*/ 	.short	(.L_45 - .L_44)
	.align		4
.L_44:
        /*010c*/ 	.word	index@(_ZN13group_norm_v218gn_bwd_cuda_kernelI6__halfLi320ELi1ELi16ELi160ELi64ELb1ELb1ELi8ELi320ELi320ELi4ELb1ELi16ELb0ELb0ELNS_15WgradSyncMethodE3ENS_16CompileConditionILi1000EEEEEvPT_S6_S6_PKS5_S8_S8_S8_PKfflPfPj)
        /*0110*/ 	.word	0x00000004


	//----- nvinfo : EIATTR_FRAME_SIZE
	.align		4
.L_45:
        /*0114*/ 	.byte	0x04, 0x11
        /*0116*/ 	.short	(.L_47 - .L_46)
	.align		4
.L_46:
        /*0118*/ 	.word	index@(_ZN13group_norm_v218gn_bwd_cuda_kernelI6__halfLi320ELi1ELi16ELi160ELi64ELb1ELb1ELi8ELi320ELi320ELi4ELb1ELi16ELb0ELb0ELNS_15WgradSyncMethodE3ENS_16CompileConditionILi1000EEEEEvPT_S6_S6_PKS5_S8_S8_S8_PKfflPfPj)
        /*011c*/ 	.word	0x00000000


	//----- nvinfo : EIATTR_REGCOUNT
	.align		4
.L_47:
        /*0120*/ 	.byte	0x04, 0x2f
        /*0122*/ 	.short	(.L_49 - .L_48)
	.align		4
.L_48:
        /*0124*/ 	.word	index@(_ZN13group_norm_v218gn_bwd_cuda_kernelI6__halfLi320ELi3ELi16ELi160ELi64ELb1ELb1ELi4ELi320ELi320ELi4ELb1ELi16ELb0ELb0ELNS_15WgradSyncMethodE3ENS_16CompileConditionILi1000EEEEEvPT_S6_S6_PKS5_S8_S8_S8_PKfflPfPj)
        /*0128*/ 	.word	0x00000004


	//----- nvinfo : EIATTR_FRAME_SIZE
	.align		4
.L_49:
        /*012c*/ 	.byte	0x04, 0x11
        /*012e*/ 	.short	(.L_51 - .L_50)
	.align		4
.L_50:
        /*0130*/ 	.word	index@(_ZN13group_norm_v218gn_bwd_cuda_kernelI6__halfLi320ELi3ELi16ELi160ELi64ELb1ELb1ELi4ELi320ELi320ELi4ELb1ELi16ELb0ELb0ELNS_15WgradSyncMethodE3ENS_16CompileConditionILi1000EEEEEvPT_S6_S6_PKS5_S8_S8_S8_PKfflPfPj)
        /*0134*/ 	.word	0x00000000


	//----- nvinfo : EIATTR_REGCOUNT
	.align		4
.L_51:
        /*0138*/ 	.byte	0x04, 0x2f
        /*013a*/ 	.short	(.L_53 - .L_52)
	.align		4
.L_52:
        /*013c*/ 	.word	index@(_ZN13group_norm_v218gn_bwd_cuda_kernelI6__halfLi320ELi1ELi16ELi160ELi64ELb1ELb1ELi4ELi320ELi320ELi4ELb1ELi9ELb0ELb0ELNS_15WgradSyncMethodE2ENS_16CompileConditionILi1000EEEEEvPT_S6_S6_PKS5_S8_S8_S8_PKfflPfPj)
        /*0140*/ 	.word	0x00000004


	//----- nvinfo : EIATTR_FRAME_SIZE
	.align		4
.L_53:
        /*0144*/ 	.byte	0x04, 0x11
        /*0146*/ 	.short	(.L_55 - .L_54)
	.align		4
.L_54:
        /*0148*/ 	.word	index@(_ZN13group_norm_v218gn_bwd_cuda_kernelI6__halfLi320ELi1ELi16ELi160ELi64ELb1ELb1ELi4ELi320ELi320ELi4ELb1ELi9ELb0ELb0ELNS_15WgradSyncMethodE2ENS_16CompileConditionILi1000EEEEEvPT_S6_S6_PKS5_S8_S8_S8_PKfflPfPj)
        /*014c*/ 	.word	0x00000000


	//----- nvinfo : EIATTR_REGCOUNT
	.align		4
.L_55:
        /*0150*/ 	.byte	0x04, 0x2f
        /*0152*/ 	.short	(.L_57 - .L_56)
	.align		4
.L_56:
        /*0154*/ 	.word	index@(_ZN13group_norm_v218gn_bwd_cuda_kernelI6__halfLi320ELi3ELi16ELi160ELi64ELb1ELb1ELi2ELi320ELi320ELi2ELb1ELi10ELb0ELb0ELNS_15WgradSyncMethodE2ENS_16CompileConditionILi1000EEEEEvPT_S6_S6_PKS5_S8_S8_S8_PKfflPfPj)
        /*0158*/ 	.word	0x00000004


	//----- nvinfo : EIATTR_FRAME_SIZE
	.align		4
.L_57:
        /*015c*/ 	.byte	0x04, 0x11
        /*015e*/ 	.short	(.L_59 - .L_58)
	.align		4
.L_58:
        /*0160*/ 	.word	index@(_ZN13group_norm_v218gn_bwd_cuda_kernelI6__halfLi320ELi3ELi16ELi160ELi64ELb1ELb1ELi2ELi320ELi320ELi2ELb1ELi10ELb0ELb0ELNS_15WgradSyncMethodE2ENS_16CompileConditionILi1000EEEEEvPT_S6_S6_PKS5_S8_S8_S8_PKfflPfPj)
        /*0164*/ 	.word	0x00000000


	//----- nvinfo : EIATTR_REGCOUNT
	.align		4
.L_59:
        /*0168*/ 	.byte	0x04, 0x2f
        /*016a*/ 	.short	(.L_61 - .L_60)
	.align		4
.L_60:
        /*016c*/ 	.word	index@(_ZN13group_norm_v218gn_bwd_cuda_kernelI6__halfLi320ELi1ELi32ELi80ELi64ELb0ELb1ELi64ELi80ELi80ELi4ELb1ELi128ELb0ELb0ELNS_15WgradSyncMethodE3ENS_16CompileConditionILi1000EEEEEvPT_S6_S6_PKS5_S8_S8_S8_PKfflPfPj)
        /*0170*/ 	.word	0x00000004


	//----- nvinfo : EIATTR_FRAME_SIZE
	.align		4
.L_61:
        /*0174*/ 	.byte	0x04, 0x11
        /*0176*/ 	.short	(.L_63 - .L_62)
	.align		4
.L_62:
        /*0178*/ 	.word	index@(_ZN13group_norm_v218gn_bwd_cuda_kernelI6__halfLi320ELi1ELi32ELi80ELi64ELb0ELb1ELi64ELi80ELi80ELi4ELb1ELi128ELb0ELb0ELNS_15WgradSyncMethodE3ENS_16CompileConditionILi1000EEEEEvPT_S6_S6_PKS5_S8_S8_S8_PKfflPfPj)
        /*017c*/ 	.word	0x00000000


	//----- nvinfo : EIATTR_REGCOUNT
	.align		4
.L_63:
        /*0180*/ 	.byte	0x04, 0x2f
        /*0182*/ 	.short	(.L_65 - .L_64)
	.align		4
.L_64:
        /*0184*/ 	.word	index@(_ZN13group_norm_v218gn_bwd_cuda_kernelI6__halfLi320ELi1ELi32ELi80ELi64ELb0ELb1ELi64ELi80ELi80ELi4ELb1ELi96ELb0ELb0ELNS_15WgradSyncMethodE3ENS_16CompileConditionILi1000EEEEEvPT_S6_S6_PKS5_S8_S8_S8_PKfflPfPj)
        /*0188*/ 	.word	0x00000004


	//----- nvinfo : EIATTR_FRAME_SIZE
	.align		4
.L_65:
        /*018c*/ 	.byte	0x04, 0x11
        /*018e*/ 	.short	(.L_67 - .L_66)
	.align		4
.L_66:
        /*0190*/ 	.word	index@(_ZN13group_norm_v218gn_bwd_cuda_kernelI6__halfLi320ELi1ELi32ELi80ELi64ELb0ELb1ELi64ELi80ELi80ELi4ELb1ELi96ELb0ELb0ELNS_15WgradSyncMethodE3ENS_16CompileConditionILi1000EEEEEvPT_S6_S6_PKS5_S8_S8_S8_PKfflPfPj)
        /*0194*/ 	.word	0x00000000


	//----- nvinfo : EIATTR_REGCOUNT
	.align		4
.L_67:
        /*0198*/ 	.byte	0x04, 0x2f
        /*019a*/ 	.short	(.L_69 - .L_68)
	.align		4
.L_68:
        /*019c*/ 	.word	index@(_ZN13group_norm_v214gn_cuda_kernelI13__nv_bfloat16Li320ELi1ELi16ELi160ELi64ELb1ELi64ELi160ELi160ELi4ELb0ELi148ELb0ELb0ENS_16CompileConditionILi1000EEEEEvPT_PKS4_S7_S7_flPfS8_Pj)
        /*01a0*/ 	.word	0x00000004


	//----- nvinfo : EIATTR_FRAME_SIZE
	.align		4
.L_69:
        /*01a4*/ 	.byte	0x04, 0x11
        /*01a6*/ 	.short	(.L_71 - .L_70)
	.align		4
.L_70:
        /*01a8*/ 	.word	index@(_ZN13group_norm_v214gn_cuda_kernelI13__nv_bfloat16Li320ELi1ELi16ELi160ELi64ELb1ELi64ELi160ELi160ELi4ELb0ELi148ELb0ELb0ENS_16CompileConditionILi1000EEEEEvPT_PKS4_S7_S7_flPfS8_Pj)
        /*01ac*/ 	.word	0x00000000


	//----- nvinfo : EIATTR_REGCOUNT
	.align		4
.L_71:
        /*01b0*/ 	.byte	0x04, 0x2f
        /*01b2*/ 	.short	(.L_73 - .L_72)
	.align		4
.L_72:
        /*01b4*/ 	.word	index@(_ZN13group_norm_v214gn_cuda_kernelI13__nv_bfloat16Li320ELi1ELi16ELi160ELi64ELb1ELi64ELi160ELi160ELi4ELb0ELi116ELb0ELb0ENS_16CompileConditionILi1000EEEEEvPT_PKS4_S7_S7_flPfS8_Pj)
        /*01b8*/ 	.word	0x00000004


	//----- nvinfo : EIATTR_FRAME_SIZE
	.align		4
.L_73:
        /*01bc*/ 	.byte	0x04, 0x11
        /*01be*/ 	.short	(.L_75 - .L_74)
	.align		4
.L_74:
        /*01c0*/ 	.word	index@(_ZN13group_norm_v214gn_cuda_kernelI13__nv_bfloat16Li320ELi1ELi16ELi160ELi64ELb1ELi64ELi160ELi160ELi4ELb0ELi116ELb0ELb0ENS_16CompileConditionILi1000EEEEEvPT_PKS4_S7_S7_flPfS8_Pj)
        /*01c4*/ 	.word	0x00000000


	//----- nvinfo : EIATTR_REGCOUNT
	.align		4
.L_75:
        /*01c8*/ 	.byte	0x04, 0x2f
        /*01ca*/ 	.short	(.L_77 - .L_76)
	.align		4
.L_76:
        /*01cc*/ 	.word	index@(_ZN13group_norm_v214gn_cuda_kernelI13__nv_bfloat16Li320ELi1ELi32ELi80ELi64ELb0ELi64ELi80ELi80ELi4ELb0ELi148ELb0ELb0ENS_16CompileConditionILi1000EEEEEvPT_PKS4_S7_S7_flPfS8_Pj)
        /*01d0*/ 	.word	0x00000004


	//----- nvinfo : EIATTR_FRAME_SIZE
	.align		4
.L_77:
        /*01d4*/ 	.byte	0x04, 0x11
        /*01d6*/ 	.short	(.L_79 - .L_78)
	.align		4
.L_78:
        /*01d8*/ 	.word	index@(_ZN13group_norm_v214gn_cuda_kernelI13__nv_bfloat16Li320ELi1ELi32ELi80ELi64ELb0ELi64ELi80ELi80ELi4ELb0ELi148ELb0ELb0ENS_16CompileConditionILi1000EEEEEvPT_PKS4_S7_S7_flPfS8_Pj)
        /*01dc*/ 	.word	0x00000000


	//----- nvinfo : EIATTR_REGCOUNT
	.align		4
.L_79:
        /*01e0*/ 	.byte	0x04, 0x2f
        /*01e2*/ 	.short	(.L_81 - .L_80)
	.align		4
.L_80:
        /*01e4*/ 	.word	index@(_ZN13group_norm_v214gn_cuda_kernelI13__nv_bfloat16Li320ELi1ELi32ELi80ELi64ELb0ELi64ELi80ELi80ELi4ELb0ELi116ELb0ELb0ENS_16CompileConditionILi1000EEEEEvPT_PKS4_S7_S7_flPfS8_Pj)
        /*01e8*/ 	.word	0x00000004


	//----- nvinfo : EIATTR_FRAME_SIZE
	.align		4
.L_81:
        /*01ec*/ 	.byte	0x04, 0x11
        /*01ee*/ 	.short	(.L_83 - .L_82)
	.align		4
.L_82:
        /*01f0*/ 	.word	index@(_ZN13group_norm_v214gn_cuda_kernelI13__nv_bfloat16Li320ELi1ELi32ELi80ELi64ELb0ELi64ELi80ELi80ELi4ELb0ELi116ELb0ELb0ENS_16CompileConditionILi1000EEEEEvPT_PKS4_S7_S7_flPfS8_Pj)
        /*01f4*/ 	.word	0x00000000


	//----- nvinfo : EIATTR_REGCOUNT
	.align		4
.L_83:
        /*01f8*/ 	.byte	0x04, 0x2f
        /*01fa*/ 	.short	(.L_85 - .L_84)
	.align		4
.L_84:
        /*01fc*/ 	.word	index@(_ZN13group_norm_v218gn_bwd_cuda_kernelI13__nv_bfloat16Li320ELi1ELi16ELi160ELi64ELb1ELb1ELi64ELi320ELi320ELi4ELb1ELi144ELb0ELb0ELNS_15WgradSyncMethodE3ENS_16CompileConditionILi1000EEEEEvPT_S6_S6_PKS5_S8_S8_S8_PKfflPfPj)
        /*0200*/ 	.word	0x00000004


	//----- nvinfo : EIATTR_FRAME_SIZE
	.align		4
.L_85:
        /*0204*/ 	.byte	0x04, 0x11
        /*0206*/ 	.short	(.L_87 - .L_86)
	.align		4
.L_86:
        /*0208*/ 	.word	index@(_ZN13group_norm_v218gn_bwd_cuda_kernelI13__nv_bfloat16Li320ELi1ELi16ELi160ELi64ELb1ELb1ELi64ELi320ELi320ELi4ELb1ELi144ELb0ELb0ELNS_15WgradSyncMethodE3ENS_16CompileConditionILi1000EEEEEvPT_S6_S6_PKS5_S8_S8_S8_PKfflPfPj)
        /*020c*/ 	.word	0x00000000


	//----- nvinfo : EIATTR_REGCOUNT
	.align		4
.L_87:
        /*0210*/ 	.byte	0x04, 0x2f
        /*0212*/ 	.short	(.L_89 - .L_88)
	.align		4
.L_88:
        /*0214*/ 	.word	index@(_ZN13group_norm_v218gn_bwd_cuda_kernelI13__nv_bfloat16Li320ELi3ELi16ELi160ELi64ELb1ELb1ELi32ELi320ELi320ELi4ELb1ELi168ELb0ELb0ELNS_15WgradSyncMethodE3ENS_16CompileConditionILi1000EEEEEvPT_S6_S6_PKS5_S8_S8_S8_PKfflPfPj)
        /*0218*/ 	.word	0x00000004


	//----- nvinfo : EIATTR_FRAME_SIZE
	.align		4
.L_89:
        /*021c*/ 	.byte	0x04, 0x11
        /*021e*/ 	.short	(.L_91 - .L_90)
	.align		4
.L_90:
        /*0220*/ 	.word	index@(_ZN13group_norm_v218gn_bwd_cuda_kernelI13__nv_bfloat16Li320ELi3ELi16ELi160ELi64ELb1ELb1ELi32ELi320ELi320ELi4ELb1ELi168ELb0ELb0ELNS_15WgradSyncMethodE3ENS_16CompileConditionILi1000EEEEEvPT_S6_S6_PKS5_S8_S8_S8_PKfflPfPj)
        /*0224*/ 	.word	0x00000000


	//----- nvinfo : EIATTR_REGCOUNT
	.align		4
.L_91:
        /*0228*/ 	.byte	0x04, 0x2f
        /*022a*/ 	.short	(.L_93 - .L_92)
	.align		4
.L_92:
        /*022c*/ 	.word	index@(_ZN13group_norm_v218gn_bwd_cuda_kernelI13__nv_bfloat16Li320ELi1ELi16ELi160ELi64ELb1ELb1ELi32ELi320ELi320ELi4ELb1ELi72ELb0ELb1ELNS_15WgradSyncMethodE1ENS_16CompileConditionILi1000EEEEEvPT_S6_S6_PKS5_S8_S8_S8_PKfflPfPj)
        /*0230*/ 	.word	0x00000004


	//----- nvinfo : EIATTR_FRAME_SIZE
	.align		4
.L_93:
        /*0234*/ 	.byte	0x04, 0x11
        /*0236*/ 	.short	(.L_95 - .L_94)
	.align		4
.L_94:
        /*0238*/ 	.word	index@(_ZN13group_norm_v218gn_bwd_cuda_kernelI13__nv_bfloat16Li320ELi1ELi16ELi160ELi64ELb1ELb1ELi32ELi320ELi320ELi4ELb1ELi72ELb0ELb1ELNS_15WgradSyncMethodE1ENS_16CompileConditionILi1000EEEEEvPT_S6_S6_PKS5_S8_S8_S8_PKfflPfPj)
        /*023c*/ 	.word	0x00000000


	//----- nvinfo : EIATTR_REGCOUNT
	.align		4
.L_95:
        /*0240*/ 	.byte	0x04, 0x2f
        /*0242*/ 	.short	(.L_97 - .L_96)
	.align		4
.L_96:
        /*0244*/ 	.word	index@(_ZN13group_norm_v218gn_bwd_cuda_kernelI13__nv_bfloat16Li320ELi1ELi16ELi160ELi64ELb1ELb1ELi32ELi320ELi320ELi4ELb1ELi72ELb0ELb0ELNS_15WgradSyncMethodE1ENS_16CompileConditionILi1000EEEEEvPT_S6_S6_PKS5_S8_S8_S8_PKfflPfPj)
        /*0248*/ 	.word	0x00000004


	//----- nvinfo : EIATTR_FRAME_SIZE
	.align		4
.L_97:
        /*024c*/ 	.byte	0x04, 0x11
        /*024e*/ 	.short	(.L_99 - .L_98)
	.align		4
.L_98:
        /*0250*/ 	.word	index@(_ZN13group_norm_v218gn_bwd_cuda_kernelI13__nv_bfloat16Li320ELi1ELi16ELi160ELi64ELb1ELb1ELi32ELi320ELi320ELi4ELb1ELi72ELb0ELb0ELNS_15WgradSyncMethodE1ENS_16CompileConditionILi1000EEEEEvPT_S6_S6_PKS5_S8_S8_S8_PKfflPfPj)
        /*0254*/ 	.word	0x00000000


	//----- nvinfo : EIATTR_REGCOUNT
	.align		4
.L_99:
        /*0258*/ 	.byte	0x04, 0x2f
        /*025a*/ 	.short	(.L_101 - .L_100)
	.align		4
.L_100:
        /*025c*/ 	.word	index@(_ZN13group_norm_v218gn_bwd_cuda_kernelI13__nv_bfloat16Li320ELi3ELi16ELi160ELi64ELb1ELb1ELi16ELi320ELi320ELi4ELb1ELi80ELb0ELb0ELNS_15WgradSyncMethodE3ENS_16CompileConditionILi1000EEEEEvPT_S6_S6_PKS5_S8_S8_S8_PKfflPfPj)
        /*0260*/ 	.word	0x00000004


	//----- nvinfo : EIATTR_FRAME_SIZE
	.align		4
.L_101:
        /*0264*/ 	.byte	0x04, 0x11
        /*0266*/ 	.short	(.L_103 - .L_102)
	.align		4
.L_102:
        /*0268*/ 	.word	index@(_ZN13group_norm_v218gn_bwd_cuda_kernelI13__nv_bfloat16Li320ELi3ELi16ELi160ELi64ELb1ELb1ELi16ELi320ELi320ELi4ELb1ELi80ELb0ELb0ELNS_15WgradSyncMethodE3ENS_16CompileConditionILi1000EEEEEvPT_S6_S6_PKS5_S8_S8_S8_PKfflPfPj)
        /*026c*/ 	.word	0x00000000


	//----- nvinfo : EIATTR_REGCOUNT
	.align		4
.L_103:
        /*0270*/ 	.byte	0x04, 0x2f
        /*0272*/ 	.short	(.L_105 - .L_104)
	.align		4
.L_104:
        /*0274*/ 	.word	index@(_ZN13group_norm_v218gn_bwd_cuda_kernelI13__nv_bfloat16Li320ELi1ELi16ELi160ELi64ELb1ELb1ELi16ELi320ELi320ELi4ELb1ELi32ELb0ELb0ELNS_15WgradSyncMethodE3ENS_16CompileConditionILi1000EEEEEvPT_S6_S6_PKS5_S8_S8_S8_PKfflPfPj)
        /*0278*/ 	.word	0x00000004


	//----- nvinfo : EIATTR_FRAME_SIZE
	.align		4
.L_105:
        /*027c*/ 	.byte	0x04, 0x11
        /*027e*/ 	.short	(.L_107 - .L_106)
	.align		4
.L_106:
        /*0280*/ 	.word	index@(_ZN13group_norm_v218gn_bwd_cuda_kernelI13__nv_bfloat16Li320ELi1ELi16ELi160ELi64ELb1ELb1ELi16ELi320ELi320ELi4ELb1ELi32ELb0ELb0ELNS_15WgradSyncMethodE3ENS_16CompileConditionILi1000EEEEEvPT_S6_S6_PKS5_S8_S8_S8_PKfflPfPj)
        /*0284*/ 	.word	0x00000000


	//----- nvinfo : EIATTR_REGCOUNT
	.align		4
.L_107:
        /*0288*/ 	.byte	0x04, 0x2f
        /*028a*/ 	.short	(.L_109 - .L_108)
	.align		4
.L_108:
        /*028c*/ 	.word	index@(_ZN13group_norm_v218gn_bwd_cuda_kernelI13__nv_bfloat16Li320ELi3ELi16ELi160ELi64ELb1ELb1ELi8ELi320ELi320ELi4ELb1ELi40ELb0ELb0ELNS_15WgradSyncMethodE3ENS_16CompileConditionILi1000EEEEEvPT_S6_S6_PKS5_S8_S8_S8_PKfflPfPj)
        /*0290*/ 	.word	0x00000004


	//----- nvinfo : EIATTR_FRAME_SIZE
	.align		4
.L_109:
        /*0294*/ 	.byte	0x04, 0x11
        /*0296*/ 	.short	(.L_111 - .L_110)
	.align		4
.L_110:
        /*0298*/ 	.word	index@(_ZN13group_norm_v218gn_bwd_cuda_kernelI13__nv_bfloat16Li320ELi3ELi16ELi160ELi64ELb1ELb1ELi8ELi320ELi320ELi4ELb1ELi40ELb0ELb0ELNS_15WgradSyncMethodE3ENS_16CompileConditionILi1000EEEEEvPT_S6_S6_PKS5_S8_S8_S8_PKfflPfPj)
        /*029c*/ 	.word	0x00000000


	//----- nvinfo : EIATTR_REGCOUNT
	.align		4
.L_111:
        /*02a0*/ 	.byte	0x04, 0x2f
        /*02a2*/ 	.short	(.L_113 - .L_112)
	.align		4
.L_112:
        /*02a4*/ 	.word	index@(_ZN13group_norm_v218gn_bwd_cuda_kernelI13__nv_bfloat16Li320ELi1ELi16ELi160ELi64ELb1ELb1ELi8ELi320ELi320ELi4ELb1ELi16ELb0ELb0ELNS_15WgradSyncMethodE3ENS_16CompileConditionILi1000EEEEEvPT_S6_S6_PKS5_S8_S8_S8_PKfflPfPj)
        /*02a8*/ 	.word	0x00000004


	//----- nvinfo : EIATTR_FRAME_SIZE
	.align		4
.L_113:
        /*02ac*/ 	.byte	0x04, 0x11
        /*02ae*/ 	.short	(.L_115 - .L_114)
	.align		4
.L_114:
        /*02b0*/ 	.word	index@(_ZN13group_norm_v218gn_bwd_cuda_kernelI13__nv_bfloat16Li320ELi1ELi16ELi160ELi64ELb1ELb1ELi8ELi320ELi320ELi4ELb1ELi16ELb0ELb0ELNS_15WgradSyncMethodE3ENS_16CompileConditionILi1000EEEEEvPT_S6_S6_PKS5_S8_S8_S8_PKfflPfPj)
        /*02b4*/ 	.word	0x00000000


	//----- nvinfo : EIATTR_REGCOUNT
	.align		4
.L_115:
        /*02b8*/ 	.byte	0x04, 0x2f
        /*02ba*/ 	.short	(.L_117 - .L_116)
	.align		4
.L_116:
        /*02bc*/ 	.word	index@(_ZN13group_norm_v218gn_bwd_cuda_kernelI13__nv_bfloat16Li320ELi3ELi16ELi160ELi64ELb1ELb1ELi4ELi320ELi320ELi4ELb1ELi16ELb0ELb0ELNS_15WgradSyncMethodE3ENS_16CompileConditionILi1000EEEEEvPT_S6_S6_PKS5_S8_S8_S8_PKfflPfPj)
        /*02c0*/ 	.word	0x00000004


	//----- nvinfo : EIATTR_FRAME_SIZE
	.align		4
.L_117:
        /*02c4*/ 	.byte	0x04, 0x11
        /*02c6*/ 	.short	(.L_119 - .L_118)
	.align		4
.L_118:
        /*02c8*/ 	.word	index@(_ZN13group_norm_v218gn_bwd_cuda_kernelI13__nv_bfloat16Li320ELi3ELi16ELi160ELi64ELb1ELb1ELi4ELi320ELi320ELi4ELb1ELi16ELb0ELb0ELNS_15WgradSyncMethodE3ENS_16CompileConditionILi1000EEEEEvPT_S6_S6_PKS5_S8_S8_S8_PKfflPfPj)
        /*02cc*/ 	.word	0x00000000


	//----- nvinfo : EIATTR_REGCOUNT
	.align		4
.L_119:
        /*02d0*/ 	.byte	0x04, 0x2f
        /*02d2*/ 	.short	(.L_121 - .L_120)
	.align		4
.L_120:
        /*02d4*/ 	.word	index@(_ZN13group_norm_v218gn_bwd_cuda_kernelI13__nv_bfloat16Li320ELi1ELi16ELi160ELi64ELb1ELb1ELi4ELi320ELi320ELi4ELb1ELi9ELb0ELb0ELNS_15WgradSyncMethodE2ENS_16CompileConditionILi1000EEEEEvPT_S6_S6_PKS5_S8_S8_S8_PKfflPfPj)
        /*02d8*/ 	.word	0x00000004


	//----- nvinfo : EIATTR_FRAME_SIZE
	.align		4
.L_121:
        /*02dc*/ 	.byte	0x04, 0x11
        /*02de*/ 	.short	(.L_123 - .L_122)
	.align		4
.L_122:
        /*02e0*/ 	.word	index@(_ZN13group_norm_v218gn_bwd_cuda_kernelI13__nv_bfloat16Li320ELi1ELi16ELi160ELi64ELb1ELb1ELi4ELi320ELi320ELi4ELb1ELi9ELb0ELb0ELNS_15WgradSyncMethodE2ENS_16CompileConditionILi1000EEEEEvPT_S6_S6_PKS5_S8_S8_S8_PKfflPfPj)
        /*02e4*/ 	.word	0x00000000


	//----- nvinfo : EIATTR_REGCOUNT
	.align		4
.L_123:
        /*02e8*/ 	.byte	0x04, 0x2f
        /*02ea*/ 	.short	(.L_125 - .L_124)
	.align		4
.L_124:
        /*02ec*/ 	.word	index@(_ZN13group_norm_v218gn_bwd_cuda_kernelI13__nv_bfloat16Li320ELi3ELi16ELi160ELi64ELb1ELb1ELi2ELi320ELi320ELi2ELb1ELi10ELb0ELb0ELNS_15WgradSyncMethodE2ENS_16CompileConditionILi1000EEEEEvPT_S6_S6_PKS5_S8_S8_S8_PKfflPfPj)
        /*02f0*/ 	.word	0x00000004


	//----- nvinfo : EIATTR_FRAME_SIZE
	.align		4
.L_125:
        /*02f4*/ 	.byte	0x04, 0x11
        /*02f6*/ 	.short	(.L_127 - .L_126)
	.align		4
.L_126:
        /*02f8*/ 	.word	index@(_ZN13group_norm_v218gn_bwd_cuda_kernelI13__nv_bfloat16Li320ELi3ELi16ELi160ELi64ELb1ELb1ELi2ELi320ELi320ELi2ELb1ELi10ELb0ELb0ELNS_15WgradSyncMethodE2ENS_16CompileConditionILi1000EEEEEvPT_S6_S6_PKS5_S8_S8_S8_PKfflPfPj)
        /*02fc*/ 	.word	0x00000000


	//----- nvinfo : EIATTR_REGCOUNT
	.align		4
.L_127:
        /*0300*/ 	.byte	0x04, 0x2f
        /*0302*/ 	.short	(.L_129 - .L_128)
	.align		4
.L_128:
        /*0304*/ 	.word	index@(_ZN13group_norm_v218gn_bwd_cuda_kernelI13__nv_bfloat16Li320ELi1ELi32ELi80ELi64ELb0ELb1ELi64ELi80ELi80ELi4ELb1ELi128ELb0ELb0ELNS_15WgradSyncMethodE3ENS_16CompileConditionILi1000EEEEEvPT_S6_S6_PKS5_S8_S8_S8_PKfflPfPj)
        /*0308*/ 	.word	0x00000004


	//----- nvinfo : EIATTR_FRAME_SIZE
	.align		4
.L_129:
        /*030c*/ 	.byte	0x04, 0x11
        /*030e*/ 	.short	(.L_131 - .L_130)
	.align		4
.L_130:
        /*0310*/ 	.word	index@(_ZN13group_norm_v218gn_bwd_cuda_kernelI13__nv_bfloat16Li320ELi1ELi32ELi80ELi64ELb0ELb1ELi64ELi80ELi80ELi4ELb1ELi128ELb0ELb0ELNS_15WgradSyncMethodE3ENS_16CompileConditionILi1000EEEEEvPT_S6_S6_PKS5_S8_S8_S8_PKfflPfPj)
        /*0314*/ 	.word	0x00000000


	//----- nvinfo : EIATTR_REGCOUNT
	.align		4
.L_131:
        /*0318*/ 	.byte	0x04, 0x2f
        /*031a*/ 	.short	(.L_133 - .L_132)
	.align		4
.L_132:
        /*031c*/ 	.word	index@(_ZN13group_norm_v218gn_bwd_cuda_kernelI13__nv_bfloat16Li320ELi1ELi32ELi80ELi64ELb0ELb1ELi64ELi80ELi80ELi4ELb1ELi96ELb0ELb0ELNS_15WgradSyncMethodE3ENS_16CompileConditionILi1000EEEEEvPT_S6_S6_PKS5_S8_S8_S8_PKfflPfPj)
        /*0320*/ 	.word	0x00000004


	//----- nvinfo : EIATTR_FRAME_SIZE
	.align		4
.L_133:
        /*0324*/ 	.byte	0x04, 0x11
        /*0326*/ 	.short	(.L_135 - .L_134)
	.align		4
.L_134:
        /*0328*/ 	.word	index@(_ZN13group_norm_v218gn_bwd_cuda_kernelI13__nv_bfloat16Li320ELi1ELi32ELi80ELi64ELb0ELb1ELi64ELi80ELi80ELi4ELb1ELi96ELb0ELb0ELNS_15WgradSyncMethodE3ENS_16CompileConditionILi1000EEEEEvPT_S6_S6_PKS5_S8_S8_S8_PKfflPfPj)
        /*032c*/ 	.word	0x00000000


	//----- nvinfo : EIATTR_MIN_STACK_SIZE
	.align		4
.L_135:
        /*0330*/ 	.byte	0x04, 0x12
        /*0332*/ 	.short	(.L_137 - .L_136)
	.align		4
.L_136:
        /*0334*/ 	.word	index@(_ZN13group_norm_v218gn_bwd_cuda_kernelI13__nv_bfloat16Li320ELi1ELi32ELi80ELi64ELb0ELb1ELi64ELi80ELi80ELi4ELb1ELi96ELb0ELb0ELNS_15WgradSyncMethodE3ENS_16CompileConditionILi1000EEEEEvPT_S6_S6_PKS5_S8_S8_S8_PKfflPfPj)
        /*0338*/ 	.word	0x00000000


	//----- nvinfo : EIATTR_MIN_STACK_SIZE
	.align		4
.L_137:
        /*033c*/ 	.byte	0x04, 0x12
        /*033e*/ 	.short	(.L_139 - .L_138)
	.align		4
.L_138:
        /*0340*/ 	.word	index@(_ZN13group_norm_v218gn_bwd_cuda_kernelI13__nv_bfloat16Li320ELi1ELi32ELi80ELi64ELb0ELb1ELi64ELi80ELi80ELi4ELb1ELi128ELb0ELb0ELNS_15WgradSyncMethodE3ENS_16CompileConditionILi1000EEEEEvPT_S6_S6_PKS5_S8_S8_S8_PKfflPfPj)
        /*0344*/ 	.word	0x00000000


	//----- nvinfo : EIATTR_MIN_STACK_SIZE
	.align		4
.L_139:
        /*0348*/ 	.byte	0x04, 0x12
        /*034a*/ 	.short	(.L_141 - .L_140)
	.align		4
.L_140:
        /*034c*/ 	.word	index@(_ZN13group_norm_v218gn_bwd_cuda_kernelI13__nv_bfloat16Li320ELi3ELi16ELi160ELi64ELb1ELb1ELi2ELi320ELi320ELi2ELb1ELi10ELb0ELb0ELNS_15WgradSyncMethodE2ENS_16CompileConditionILi1000EEEEEvPT_S6_S6_PKS5_S8_S8_S8_PKfflPfPj)
        /*0350*/ 	.word	0x00000000


	//----- nvinfo : EIATTR_MIN_STACK_SIZE
	.align		4
.L_141:
        /*0354*/ 	.byte	0x04, 0x12
        /*0356*/ 	.short	(.L_143 - .L_142)
	.align		4
.L_142:
        /*0358*/ 	.word	index@(_ZN13group_norm_v218gn_bwd_cuda_kernelI13__nv_bfloat16Li320ELi1ELi16ELi160ELi64ELb1ELb1ELi4ELi320ELi320ELi4ELb1ELi9ELb0ELb0ELNS_15WgradSyncMethodE2ENS_16CompileConditionILi1000EEEEEvPT_S6_S6_PKS5_S8_S8_S8_PKfflPfPj)
        /*035c*/ 	.word	0x00000000


	//----- nvinfo : EIATTR_MIN_STACK_SIZE
	.align		4
.L_143:
        /*0360*/ 	.byte	0x04, 0x12
        /*0362*/ 	.short	(.L_145 - .L_144)
	.align		4
.L_144:
        /*0364*/ 	.word	index@(_ZN13group_norm_v218gn_bwd_cuda_kernelI13__nv_bfloat16Li320ELi3ELi16ELi160ELi64ELb1ELb1ELi4ELi320ELi320ELi4ELb1ELi16ELb0ELb0ELNS_15WgradSyncMethodE3ENS_16CompileConditionILi1000EEEEEvPT_S6_S6_PKS5_S8_S8_S8_PKfflPfPj)
        /*0368*/ 	.word	0x00000000


	//----- nvinfo : EIATTR_MIN_STACK_SIZE
	.align		4
.L_145:
        /*036c*/ 	.byte	0x04, 0x12
        /*036e*/ 	.short	(.L_147 - .L_146)
	.align		4
.L_146:
        /*0370*/ 	.word	index@(_ZN13group_norm_v218gn_bwd_cuda_kernelI13__nv_bfloat16Li320ELi1ELi16ELi160ELi64ELb1ELb1ELi8ELi320ELi320ELi4ELb1ELi16ELb0ELb0ELNS_15WgradSyncMethodE3ENS_16CompileConditionILi1000EEEEEvPT_S6_S6_PKS5_S8_S8_S8_PKfflPfPj)
        /*0374*/ 	.word	0x00000000


	//----- nvinfo : EIATTR_MIN_STACK_SIZE
	.align		4
.L_147:
        /*0378*/ 	.byte	0x04, 0x12
        /*037a*/ 	.short	(.L_149 - .L_148)
	.align		4
.L_148:
        /*037c*/ 	.word	index@(_ZN13group_norm_v218gn_bwd_cuda_kernelI13__nv_bfloat16Li320ELi3ELi16ELi160ELi64ELb1ELb1ELi8ELi320ELi320ELi4ELb1ELi40ELb0ELb0ELNS_15WgradSyncMethodE3ENS_16CompileConditionILi1000EEEEEvPT_S6_S6_PKS5_S8_S8_S8_PKfflPfPj)
        /*0380*/ 	.word	0x00000000


	//----- nvinfo : EIATTR_MIN_STACK_SIZE
	.align		4
.L_149:
        /*0384*/ 	.byte	0x04, 0x12
        /*0386*/ 	.short	(.L_151 - .L_150)
	.align		4
.L_150:
        /*0388*/ 	.word	index@(_ZN13group_norm_v218gn_bwd_cuda_kernelI13__nv_bfloat16Li320ELi1ELi16ELi160ELi64ELb1ELb1ELi16ELi320ELi320ELi4ELb1ELi32ELb0ELb0ELNS_15WgradSyncMethodE3ENS_16CompileConditionILi1000EEEEEvPT_S6_S6_PKS5_S8_S8_S8_PKfflPfPj)
        /*038c*/ 	.word	0x00000000


	//----- nvinfo : EIATTR_MIN_STACK_SIZE
	.align		4
.L_151:
        /*0390*/ 	.byte	0x04, 0x12
        /*0392*/ 	.short	(.L_153 - .L_152)
	.align		4
.L_152:
        /*0394*/ 	.word	index@(_ZN13group_norm_v218gn_bwd_cuda_kernelI13__nv_bfloat16Li320ELi3ELi16ELi160ELi64ELb1ELb1ELi16ELi320ELi320ELi4ELb1ELi80ELb0ELb0ELNS_15WgradSyncMethodE3ENS_16CompileConditionILi1000EEEEEvPT_S6_S6_PKS5_S8_S8_S8_PKfflPfPj)
        /*0398*/ 	.word	0x00000000


	//----- nvinfo : EIATTR_MIN_STACK_SIZE
	.align		4
.L_153:
        /*039c*/ 	.byte	0x04, 0x12
        /*039e*/ 	.short	(.L_155 - .L_154)
	.align		4
.L_154:
        /*03a0*/ 	.word	index@(_ZN13group_norm_v218gn_bwd_cuda_kernelI13__nv_bfloat16Li320ELi1ELi16ELi160ELi64ELb1ELb1ELi32ELi320ELi320ELi4ELb1ELi72ELb0ELb0ELNS_15WgradSyncMethodE1ENS_16CompileConditionILi1000EEEEEvPT_S6_S6_PKS5_S8_S8_S8_PKfflPfPj)
        /*03a4*/ 	.word	0x00000000


	//----- nvinfo : EIATTR_MIN_STACK_SIZE
	.align		4
.L_155:
        /*03a8*/ 	.byte	0x04, 0x12
        /*03aa*/ 	.short	(.L_157 - .L_156)
	.align		4
.L_156:
        /*03ac*/ 	.word	index@(_ZN13group_norm_v218gn_bwd_cuda_kernelI13__nv_bfloat16Li320ELi1ELi16ELi160ELi64ELb1ELb1ELi32ELi320ELi320ELi4ELb1ELi72ELb0ELb1ELNS_15WgradSyncMethodE1ENS_16CompileConditionILi1000EEEEEvPT_S6_S6_PKS5_S8_S8_S8_PKfflPfPj)
        /*03b0*/ 	.word	0x00000000


	//----- nvinfo : EIATTR_MIN_STACK_SIZE
	.align		4
.L_157:
        /*03b4*/ 	.byte	0x04, 0x12
        /*03b6*/ 	.short	(.L_159 - .L_158)
	.align		4
.L_158:
        /*03b8*/ 	.word	index@(_ZN13group_norm_v218gn_bwd_cuda_kernelI13__nv_bfloat16Li320ELi3ELi16ELi160ELi64ELb1ELb1ELi32ELi320ELi320ELi4ELb1ELi168ELb0ELb0ELNS_15WgradSyncMethodE3ENS_16CompileConditionILi1000EEEEEvPT_S6_S6_PKS5_S8_S8_S8_PKfflPfPj)
        /*03bc*/ 	.word	0x00000000


	//----- nvinfo : EIATTR_MIN_STACK_SIZE
	.align		4
.L_159:
        /*03c0*/ 	.byte	0x04, 0x12
        /*03c2*/ 	.short	(.L_161 - .L_160)
	.align		4
.L_160:
        /*03c4*/ 	.word	index@(_ZN13group_norm_v218gn_bwd_cuda_kernelI13__nv_bfloat16Li320ELi1ELi16ELi160ELi64ELb1ELb1ELi64ELi320ELi320ELi4ELb1ELi144ELb0ELb0ELNS_15WgradSyncMethodE3ENS_16CompileConditionILi1000EEEEEvPT_S6_S6_PKS5_S8_S8_S8_PKfflPfPj)
        /*03c8*/ 	.word	0x00000000


	//----- nvinfo : EIATTR_MIN_STACK_SIZE
	.align		4
.L_161:
        /*03cc*/ 	.byte	0x04, 0x12
        /*03ce*/ 	.short	(.L_163 - .L_162)
	.align		4
.L_162:
        /*03d0*/ 	.word	index@(_ZN13group_norm_v214gn_cuda_kernelI13__nv_bfloat16Li320ELi1ELi32ELi80ELi64ELb0ELi64ELi80ELi80ELi4ELb0ELi116ELb0ELb0ENS_16CompileConditionILi1000EEEEEvPT_PKS4_S7_S7_flPfS8_Pj)
        /*03d4*/ 	.word	0x00000000


	//----- nvinfo : EIATTR_MIN_STACK_SIZE
	.align		4
.L_163:
        /*03d8*/ 	.byte	0x04, 0x12
        /*03da*/ 	.short	(.L_165 - .L_164)
	.align		4
.L_164:
        /*03dc*/ 	.word	index@(_ZN13group_norm_v214gn_cuda_kernelI13__nv_bfloat16Li320ELi1ELi32ELi80ELi64ELb0ELi64ELi80ELi80ELi4ELb0ELi148ELb0ELb0ENS_16CompileConditionILi1000EEEEEvPT_PKS4_S7_S7_flPfS8_Pj)
        /*03e0*/ 	.word	0x00000000


	//----- nvinfo : EIATTR_MIN_STACK_SIZE
	.align		4
.L_165:
        /*03e4*/ 	.byte	0x04, 0x12
        /*03e6*/ 	.short	(.L_167 - .L_166)
	.align		4
.L_166:
        /*03e8*/ 	.word	index@(_ZN13group_norm_v214gn_cuda_kernelI13__nv_bfloat16Li320ELi1ELi16ELi160ELi64ELb1ELi64ELi160ELi160ELi4ELb0ELi116ELb0ELb0ENS_16CompileConditionILi1000EEEEEvPT_PKS4_S7_S7_flPfS8_Pj)
        /*03ec*/ 	.word	0x00000000


	//----- nvinfo : EIATTR_MIN_STACK_SIZE
	.align		4
.L_167:
        /*03f0*/ 	.byte	0x04, 0x12
        /*03f2*/ 	.short	(.L_169 - .L_168)
	.align		4
.L_168:
        /*03f4*/ 	.word	index@(_ZN13group_norm_v214gn_cuda_kernelI13__nv_bfloat16Li320ELi1ELi16ELi160ELi64ELb1ELi64ELi160ELi160ELi4ELb0ELi148ELb0ELb0ENS_16CompileConditionILi1000EEEEEvPT_PKS4_S7_S7_flPfS8_Pj)
        /*03f8*/ 	.word	0x00000000


	//----- nvinfo : EIATTR_MIN_STACK_SIZE
	.align		4
.L_169:
        /*03fc*/ 	.byte	0x04, 0x12
        /*03fe*/ 	.short	(.L_171 - .L_170)
	.align		4
.L_170:
        /*0400*/ 	.word	index@(_ZN13group_norm_v218gn_bwd_cuda_kernelI6__halfLi320ELi1ELi32ELi80ELi64ELb0ELb1ELi64ELi80ELi80ELi4ELb1ELi96ELb0ELb0ELNS_15WgradSyncMethodE3ENS_16CompileConditionILi1000EEEEEvPT_S6_S6_PKS5_S8_S8_S8_PKfflPfPj)
        /*0404*/ 	.word	0x00000000


	//----- nvinfo : EIATTR_MIN_STACK_SIZE
	.align		4
.L_171:
        /*0408*/ 	.byte	0x04, 0x12
        /*040a*/ 	.short	(.L_173 - .L_172)
	.align		4
.L_172:
        /*040c*/ 	.word	index@(_ZN13group_norm_v218gn_bwd_cuda_kernelI6__halfLi320ELi1ELi32ELi80ELi64ELb0ELb1ELi64ELi80ELi80ELi4ELb1ELi128ELb0ELb0ELNS_15WgradSyncMethodE3ENS_16CompileConditionILi1000EEEEEvPT_S6_S6_PKS5_S8_S8_S8_PKfflPfPj)
        /*0410*/ 	.word	0x00000000


	//----- nvinfo : EIATTR_MIN_STACK_SIZE
	.align		4
.L_173:
        /*0414*/ 	.byte	0x04, 0x12
        /*0416*/ 	.short	(.L_175 - .L_174)
	.align		4
.L_174:
        /*0418*/ 	.word	index@(_ZN13group_norm_v218gn_bwd_cuda_kernelI6__halfLi320ELi3ELi16ELi160ELi64ELb1ELb1ELi2ELi320ELi320ELi2ELb1ELi10ELb0ELb0ELNS_15WgradSyncMethodE2ENS_16CompileConditionILi1000EEEEEvPT_S6_S6_PKS5_S8_S8_S8_PKfflPfPj)
        /*041c*/ 	.word	0x00000000


	//----- nvinfo : EIATTR_MIN_STACK_SIZE
	.align		4
.L_175:
        /*0420*/ 	.byte	0x04, 0x12
        /*0422*/ 	.short	(.L_177 - .L_176)
	.align		4
.L_176:
        /*0424*/ 	.word	index@(_ZN13group_norm_v218gn_bwd_cuda_kernelI6__halfLi320ELi1ELi16ELi160ELi64ELb1ELb1ELi4ELi320ELi320ELi4ELb1ELi9ELb0ELb0ELNS_15WgradSyncMethodE2ENS_16CompileConditionILi1000EEEEEvPT_S6_S6_PKS5_S8_S8_S8_PKfflPfPj)
        /*0428*/ 	.word	0x00000000


	//----- nvinfo : EIATTR_MIN_STACK_SIZE
	.align		4
.L_177:
        /*042c*/ 	.byte	0x04, 0x12
        /*042e*/ 	.short	(.L_179 - .L_178)
	.align		4
.L_178:
        /*0430*/ 	.word	index@(_ZN13group_norm_v218gn_bwd_cuda_kernelI6__halfLi320ELi3ELi16ELi160ELi64ELb1ELb1ELi4ELi320ELi320ELi4ELb1ELi16ELb0ELb0ELNS_15WgradSyncMethodE3ENS_16CompileConditionILi1000EEEEEvPT_S6_S6_PKS5_S8_S8_S8_PKfflPfPj)
        /*0434*/ 	.word	0x00000000


	//----- nvinfo : EIATTR_MIN_STACK_SIZE
	.align		4
.L_179:
        /*0438*/ 	.byte	0x04, 0x12
        /*043a*/ 	.short	(.L_181 - .L_180)
	.align		4
.L_180:
        /*043c*/ 	.word	index@(_ZN13group_norm_v218gn_bwd_cuda_kernelI6__halfLi320ELi1ELi16ELi160ELi64ELb1ELb1ELi8ELi320ELi320ELi4ELb1ELi16ELb0ELb0ELNS_15WgradSyncMethodE3ENS_16CompileConditionILi1000EEEEEvPT_S6_S6_PKS5_S8_S8_S8_PKfflPfPj)
        /*0440*/ 	.word	0x00000000


	//----- nvinfo : EIATTR_MIN_STACK_SIZE
	.align		4
.L_181:
        /*0444*/ 	.byte	0x04, 0x12
        /*0446*/ 	.short	(.L_183 - .L_182)
	.align		4
.L_182:
        /*0448*/ 	.word	index@(_ZN13group_norm_v218gn_bwd_cuda_kernelI6__halfLi320ELi3ELi16ELi160ELi64ELb1ELb1ELi8ELi320ELi320ELi4ELb1ELi40ELb0ELb0ELNS_15WgradSyncMethodE3ENS_16CompileConditionILi1000EEEEEvPT_S6_S6_PKS5_S8_S8_S8_PKfflPfPj)
        /*044c*/ 	.word	0x00000000


	//----- nvinfo : EIATTR_MIN_STACK_SIZE
	.align		4
.L_183:
        /*0450*/ 	.byte	0x04, 0x12
        /*0452*/ 	.short	(.L_185 - .L_184)
	.align		4
.L_184:
        /*0454*/ 	.word	index@(_ZN13group_norm_v218gn_bwd_cuda_kernelI6__halfLi320ELi1ELi16ELi160ELi64ELb1ELb1ELi16ELi320ELi320ELi4ELb1ELi32ELb0ELb0ELNS_15WgradSyncMethodE3ENS_16CompileConditionILi1000EEEEEvPT_S6_S6_PKS5_S8_S8_S8_PKfflPfPj)
        /*0458*/ 	.word	0x00000000


	//----- nvinfo : EIATTR_MIN_STACK_SIZE
	.align		4
.L_185:
        /*045c*/ 	.byte	0x04, 0x12
        /*045e*/ 	.short	(.L_187 - .L_186)
	.align		4
.L_186:
        /*0460*/ 	.word	index@(_ZN13group_norm_v218gn_bwd_cuda_kernelI6__halfLi320ELi3ELi16ELi160ELi64ELb1ELb1ELi16ELi320ELi320ELi4ELb1ELi80ELb0ELb0ELNS_15WgradSyncMethodE3ENS_16CompileConditionILi1000EEEEEvPT_S6_S6_PKS5_S8_S8_S8_PKfflPfPj)
        /*0464*/ 	.word	0x00000000


	//----- nvinfo : EIATTR_MIN_STACK_SIZE
	.align		4
.L_187:
        /*0468*/ 	.byte	0x04, 0x12
        /*046a*/ 	.short	(.L_189 - .L_188)
	.align		4
.L_188:
        /*046c*/ 	.word	index@(_ZN13group_norm_v218gn_bwd_cuda_kernelI6__halfLi320ELi1ELi16ELi160ELi64ELb1ELb1ELi32ELi320ELi320ELi4ELb1ELi72ELb0ELb0ELNS_15WgradSyncMethodE1ENS_16CompileConditionILi1000EEEEEvPT_S6_S6_PKS5_S8_S8_S8_PKfflPfPj)
        /*0470*/ 	.word	0x00000000


	//----- nvinfo : EIATTR_MIN_STACK_SIZE
	.align		4
.L_189:
        /*0474*/ 	.byte	0x04, 0x12
        /*0476*/ 	.short	(.L_191 - .L_190)
	.align		4
.L_190:
        /*0478*/ 	.word	index@(_ZN13group_norm_v218gn_bwd_cuda_kernelI6__halfLi320ELi1ELi16ELi160ELi64ELb1ELb1ELi32ELi320ELi320ELi4ELb1ELi72ELb0ELb1ELNS_15WgradSyncMethodE1ENS_16CompileConditionILi1000EEEEEvPT_S6_S6_PKS5_S8_S8_S8_PKfflPfPj)
        /*047c*/ 	.word	0x00000000


	//----- nvinfo : EIATTR_MIN_STACK_SIZE
	.align		4
.L_191:
        /*0480*/ 	.byte	0x04, 0x12
        /*0482*/ 	.short	(.L_193 - .L_192)
	.align		4
.L_192:
        /*0484*/ 	.word	index@(_ZN13group_norm_v218gn_bwd_cuda_kernelI6__halfLi320ELi3ELi16ELi160ELi64ELb1ELb1ELi32ELi320ELi320ELi4ELb1ELi168ELb0ELb0ELNS_15WgradSyncMethodE3ENS_16CompileConditionILi1000EEEEEvPT_S6_S6_PKS5_S8_S8_S8_PKfflPfPj)
        /*0488*/ 	.word	0x00000000


	//----- nvinfo : EIATTR_MIN_STACK_SIZE
	.align		4
.L_193:
        /*048c*/ 	.byte	0x04, 0x12
        /*048e*/ 	.short	(.L_195 - .L_194)
	.align		4
.L_194:
        /*0490*/ 	.word	index@(_ZN13group_norm_v218gn_bwd_cuda_kernelI6__halfLi320ELi1ELi16ELi160ELi64ELb1ELb1ELi64ELi320ELi320ELi4ELb1ELi144ELb0ELb0ELNS_15WgradSyncMethodE3ENS_16CompileConditionILi1000EEEEEvPT_S6_S6_PKS5_S8_S8_S8_PKfflPfPj)
        /*0494*/ 	.word	0x00000000


	//----- nvinfo : EIATTR_MIN_STACK_SIZE
	.align		4
.L_195:
        /*0498*/ 	.byte	0x04, 0x12
        /*049a*/ 	.short	(.L_197 - .L_196)
	.align		4
.L_196:
        /*049c*/ 	.word	index@(_ZN13group_norm_v214gn_cuda_kernelI6__halfLi320ELi1ELi32ELi80ELi64ELb0ELi64ELi80ELi80ELi4ELb0ELi116ELb0ELb0ENS_16CompileConditionILi1000EEEEEvPT_PKS4_S7_S7_flPfS8_Pj)
        /*04a0*/ 	.word	0x00000000


	//----- nvinfo : EIATTR_MIN_STACK_SIZE
	.align		4
.L_197:
        /*04a4*/ 	.byte	0x04, 0x12
        /*04a6*/ 	.short	(.L_199 - .L_198)
	.align		4
.L_198:
        /*04a8*/ 	.word	index@(_ZN13group_norm_v214gn_cuda_kernelI6__halfLi320ELi1ELi32ELi80ELi64ELb0ELi64ELi80ELi80ELi4ELb0ELi148ELb0ELb0ENS_16CompileConditionILi1000EEEEEvPT_PKS4_S7_S7_flPfS8_Pj)
        /*04ac*/ 	.word	0x00000000


	//----- nvinfo : EIATTR_MIN_STACK_SIZE
	.align		4
.L_199:
        /*04b0*/ 	.byte	0x04, 0x12
        /*04b2*/ 	.short	(.L_201 - .L_200)
	.align		4
.L_200:
        /*04b4*/ 	.word	index@(_ZN13group_norm_v214gn_cuda_kernelI6__halfLi320ELi1ELi16ELi160ELi64ELb1ELi64ELi160ELi160ELi4ELb0ELi116ELb0ELb0ENS_16CompileConditionILi1000EEEEEvPT_PKS4_S7_S7_flPfS8_Pj)
        /*04b8*/ 	.word	0x00000000


	//----- nvinfo : EIATTR_MIN_STACK_SIZE
	.align		4
.L_201:
        /*04bc*/ 	.byte	0x04, 0x12
        /*04be*/ 	.short	(.L_203 - .L_202)
	.align		4
.L_202:
        /*04c0*/ 	.word	index@(_ZN13group_norm_v214gn_cuda_kernelI6__halfLi320ELi1ELi16ELi160ELi64ELb1ELi64ELi160ELi160ELi4ELb0ELi148ELb0ELb0ENS_16CompileConditionILi1000EEEEEvPT_PKS4_S7_S7_flPfS8_Pj)
        /*04c4*/ 	.word	0x00000000
.L_203:


//--------------------- .nv.compat                --------------------------
	.section	.nv.compat,"",@"SHT_CUDA_COMPAT_INFO"
	.align	4
        /*0000*/ 	.byte	0x02, 0x09, 0x01, 0x00, 0x02, 0x02, 0x01, 0x00, 0x02, 0x05, 0x05, 0x00, 0x03, 0x07, 0x01, 0x01
        /*0010*/ 	.byte	0x02, 0x03, 0x00, 0x00, 0x02, 0x06, 0x01, 0x00, 0x04, 0x0b, 0x08, 0x00, 0x00, 0x00, 0x00, 0x00
        /*0020*/ 	.byte	0x00, 0x00, 0x00, 0x00


//--------------------- .nv.info._ZN13group_norm_v218gn_bwd_cuda_kernelI13__nv_bfloat16Li320ELi1ELi32ELi80ELi64ELb0ELb1ELi64ELi80ELi80ELi4ELb1ELi96ELb0ELb0ELNS_15WgradSyncMethodE3ENS_16CompileConditionILi1000EEEEEvPT_S6_S6_PKS5_S8_S8_S8_PKfflPfPj --------------------------
	.section	.nv.info._ZN13group_norm_v218gn_bwd_cuda_kernelI13__nv_bfloat16Li320ELi1ELi32ELi80ELi64ELb0ELb1ELi64ELi80ELi80ELi4ELb1ELi96ELb0ELb0ELNS_15WgradSyncMethodE3ENS_16CompileConditionILi1000EEEEEvPT_S6_S6_PKS5_S8_S8_S8_PKfflPfPj,"",@"SHT_CUDA_INFO"
	.sectionflags	@""
	.align	4


	//----- nvinfo : EIATTR_CUDA_API_VERSION
	.align		4
        /*0000*/ 	.byte	0x04, 0x37
        /*0002*/ 	.short	(.L_205 - .L_204)
.L_204:
        /*0004*/ 	.word	0x00000082


	//----- nvinfo : EIATTR_KPARAM_INFO
	.align		4
.L_205:
        /*0008*/ 	.byte	0x04, 0x17
        /*000a*/ 	.short	(.L_207 - .L_206)
.L_206:
        /*000c*/ 	.word	0x00000000
        /*0010*/ 	.short	0x000b
        /*0012*/ 	.short	0x0058
        /*0014*/ 	.byte	0x00, 0xf5, 0x21, 0x00


	//----- nvinfo : EIATTR_KPARAM_INFO
	.align		4
.L_207:
        /*0018*/ 	.byte	0x04, 0x17
        /*001a*/ 	.short	(.L_209 - .L_208)
.L_208:
        /*001c*/ 	.word	0x00000000
        /*0020*/ 	.short	0x000a
        /*0022*/ 	.short	0x0050
        /*0024*/ 	.byte	0x00, 0xf5, 0x21, 0x00


	//----- nvinfo : EIATTR_KPARAM_INFO
	.align		4
.L_209:
        /*0028*/ 	.byte	0x04, 0x17
        /*002a*/ 	.short	(.L_211 - .L_210)
.L_210:
        /*002c*/ 	.word	0x00000000
        /*0030*/ 	.short	0x0009
        /*0032*/ 	.short	0x0048
        /*0034*/ 	.byte	0x00, 0xf0, 0x21, 0x00


	//----- nvinfo : EIATTR_KPARAM_INFO
	.align		4
.L_211:
        /*0038*/ 	.byte	0x04, 0x17
        /*003a*/ 	.short	(.L_213 - .L_212)
.L_212:
        /*003c*/ 	.word	0x00000000
        /*0040*/ 	.short	0x0008
        /*0042*/ 	.short	0x0040
        /*0044*/ 	.byte	0x00, 0xf0, 0x11, 0x00


	//----- nvinfo : EIATTR_KPARAM_INFO
	.align		4
.L_213:
        /*0048*/ 	.byte	0x04, 0x17
        /*004a*/ 	.short	(.L_215 - .L_214)
.L_214:
        /*004c*/ 	.word	0x00000000
        /*0050*/ 	.short	0x0007
        /*0052*/ 	.short	0x0038
        /*0054*/ 	.byte	0x00, 0xf5, 0x21, 0x00


	//----- nvinfo : EIATTR_KPARAM_INFO
	.align		4
.L_215:
        /*0058*/ 	.byte	0x04, 0x17
        /*005a*/ 	.short	(.L_217 - .L_216)
.L_216:
        /*005c*/ 	.word	0x00000000
        /*0060*/ 	.short	0x0006
        /*0062*/ 	.short	0x0030
        /*0064*/ 	.byte	0x00, 0xf5, 0x21, 0x00


	//----- nvinfo : EIATTR_KPARAM_INFO
	.align		4
.L_217:
        /*0068*/ 	.byte	0x04, 0x17
        /*006a*/ 	.short	(.L_219 - .L_218)
.L_218:
        /*006c*/ 	.word	0x00000000
        /*0070*/ 	.short	0x0005
        /*0072*/ 	.short	0x0028
        /*0074*/ 	.byte	0x00, 0xf5, 0x21, 0x00


	//----- nvinfo : EIATTR_KPARAM_INFO
	.align		4
.L_219:
        /*0078*/ 	.byte	0x04, 0x17
        /*007a*/ 	.short	(.L_221 - .L_220)
.L_220:
        /*007c*/ 	.word	0x00000000
        /*0080*/ 	.short	0x0004
        /*0082*/ 	.short	0x0020
        /*0084*/ 	.byte	0x00, 0xf5, 0x21, 0x00


	//----- nvinfo : EIATTR_KPARAM_INFO
	.align		4
.L_221:
        /*0088*/ 	.byte	0x04, 0x17
        /*008a*/ 	.short	(.L_223 - .L_222)
.L_222:
        /*008c*/ 	.word	0x00000000
        /*0090*/ 	.short	0x0003
        /*0092*/ 	.short	0x0018
        /*0094*/ 	.byte	0x00, 0xf5, 0x21, 0x00


	//----- nvinfo : EIATTR_KPARAM_INFO
	.align		4
.L_223:
        /*0098*/ 	.byte	0x04, 0x17
        /*009a*/ 	.short	(.L_225 - .L_224)
.L_224:
        /*009c*/ 	.word	0x00000000
        /*00a0*/ 	.short	0x0002
        /*00a2*/ 	.short	0x0010
        /*00a4*/ 	.byte	0x00, 0xf5, 0x21, 0x00


	//----- nvinfo : EIATTR_KPARAM_INFO
	.align		4
.L_225:
        /*00a8*/ 	.byte	0x04, 0x17
        /*00aa*/ 	.short	(.L_227 - .L_226)
.L_226:
        /*00ac*/ 	.word	0x00000000
        /*00b0*/ 	.short	0x0001
        /*00b2*/ 	.short	0x0008
        /*00b4*/ 	.byte	0x00, 0xf5, 0x21, 0x00


	//----- nvinfo : EIATTR_KPARAM_INFO
	.align		4
.L_227:
        /*00b8*/ 	.byte	0x04, 0x17
        /*00ba*/ 	.short	(.L_229 - .L_228)
.L_228:
        /*00bc*/ 	.word	0x00000000
        /*00c0*/ 	.short	0x0000
        /*00c2*/ 	.short	0x0000
        /*00c4*/ 	.byte	0x00, 0xf5, 0x21, 0x00


	//----- nvinfo : EIATTR_SPARSE_MMA_MASK
	.align		4
.L_229:
        /*00c8*/ 	.byte	0x03, 0x50
        /*00ca*/ 	.short	0x0000


	//----- nvinfo : EIATTR_MAXREG_COUNT
	.align		4
        /*00cc*/ 	.byte	0x03, 0x1b
        /*00ce*/ 	.short	0x00a8


	//----- nvinfo : EIATTR_MERCURY_ISA_VERSION
	.align		4
        /*00d0*/ 	.byte	0x03, 0x5f
        /*00d2*/ 	.short	0x0101


	//----- nvinfo : EIATTR_VRC_CTA_INIT_COUNT
	.align		4
        /*00d4*/ 	.byte	0x02, 0x4a
	.zero		1
	.zero		1


	//----- nvinfo : EIATTR_EXIT_INSTR_OFFSETS
	.align		4
        /*00d8*/ 	.byte	0x04, 0x1c
        /*00da*/ 	.short	(.L_231 - .L_230)


	//   ....[0]....
.L_230:
        /*00dc*/ 	.word	0x00000010


	//----- nvinfo : EIATTR_MAX_THREADS
	.align		4
.L_231:
        /*00e0*/ 	.byte	0x04, 0x05
        /*00e2*/ 	.short	(.L_233 - .L_232)
.L_232:
        /*00e4*/ 	.word	0x00000140
        /*00e8*/ 	.word	0x00000001
        /*00ec*/ 	.word	0x00000001


	//----- nvinfo : EIATTR_CBANK_PARAM_SIZE
	.align		4
.L_233:
        /*00f0*/ 	.byte	0x03, 0x19
        /*00f2*/ 	.short	0x0060


	//----- nvinfo : EIATTR_PARAM_CBANK
	.align		4
        /*00f4*/ 	.byte	0x04, 0x0a
        /*00f6*/ 	.short	(.L_235 - .L_234)
	.align		4
.L_234:
        /*00f8*/ 	.word	index@(.nv.constant0._ZN13group_norm_v218gn_bwd_cuda_kernelI13__nv_bfloat16Li320ELi1ELi32ELi80ELi64ELb0ELb1ELi64ELi80ELi80ELi4ELb1ELi96ELb0ELb0ELNS_15WgradSyncMethodE3ENS_16CompileConditionILi1000EEEEEvPT_S6_S6_PKS5_S8_S8_S8_PKfflPfPj)
        /*00fc*/ 	.short	0x0380
        /*00fe*/ 	.short	0x0060


	//----- nvinfo : EIATTR_SW_WAR
	.align		4
.L_235:
        /*0100*/ 	.byte	0x04, 0x36
        /*0102*/ 	.short	(.L_237 - .L_236)
.L_236:
        /*0104*/ 	.word	0x00000008
.L_237:


//--------------------- .nv.info._ZN13group_norm_v218gn_bwd_cuda_kernelI13__nv_bfloat16Li320ELi1ELi32ELi80ELi64ELb0ELb1ELi64ELi80ELi80ELi4ELb1ELi128ELb0ELb0ELNS_15WgradSyncMethodE3ENS_16CompileConditionILi1000EEEEEvPT_S6_S6_PKS5_S8_S8_S8_PKfflPfPj --------------------------
	.section	.nv.info._ZN13group_norm_v218gn_bwd_cuda_kernelI13__nv_bfloat16Li320ELi1ELi32ELi80ELi64ELb0ELb1ELi64ELi80ELi80ELi4ELb1ELi128ELb0ELb0ELNS_15WgradSyncMethodE3ENS_16CompileConditionILi1000EEEEEvPT_S6_S6_PKS5_S8_S8_S8_PKfflPfPj,"",@"SHT_CUDA_INFO"
	.sectionflags	@""
	.align	4


	//----- nvinfo : EIATTR_CUDA_API_VERSION
	.align		4
        /*0000*/ 	.byte	0x04, 0x37
        /*0002*/ 	.short	(.L_239 - .L_238)
.L_238:
        /*0004*/ 	.word	0x00000082


	//----- nvinfo : EIATTR_KPARAM_INFO
	.align		4
.L_239:
        /*0008*/ 	.byte	0x04, 0x17
        /*000a*/ 	.short	(.L_241 - .L_240)
.L_240:
        /*000c*/ 	.word	0x00000000
        /*0010*/ 	.short	0x000b
        /*0012*/ 	.short	0x0058
        /*0014*/ 	.byte	0x00, 0xf5, 0x21, 0x00


	//----- nvinfo : EIATTR_KPARAM_INFO
	.align		4
.L_241:
        /*0018*/ 	.byte	0x04, 0x17
        /*001a*/ 	.short	(.L_243 - .L_242)
.L_242:
        /*001c*/ 	.word	0x00000000
        /*0020*/ 	.short	0x000a
        /*0022*/ 	.short	0x0050
        /*0024*/ 	.byte	0x00, 0xf5, 0x21, 0x00


	//----- nvinfo : EIATTR_KPARAM_INFO
	.align		4
.L_243:
        /*0028*/ 	.byte	0x04, 0x17
        /*002a*/ 	.short	(.L_245 - .L_244)
.L_244:
        /*002c*/ 	.word	0x00000000
        /*0030*/ 	.short	0x0009
        /*0032*/ 	.short	0x0048
        /*0034*/ 	.byte	0x00, 0xf0, 0x21, 0x00


	//----- nvinfo : EIATTR_KPARAM_INFO
	.align		4
.L_245:
        /*0038*/ 	.byte	0x04, 0x17
        /*003a*/ 	.short	(.L_247 - .L_246)
.L_246:
        /*003c*/ 	.word	0x00000000
        /*0040*/ 	.short	0x0008
        /*0042*/ 	.short	0x0040
        /*0044*/ 	.byte	0x00, 0xf0, 0x11, 0x00


	//----- nvinfo : EIATTR_KPARAM_INFO
	.align		4
.L_247:
        /*0048*/ 	.byte	0x04, 0x17
        /*004a*/ 	.short	(.L_249 - .L_248)
.L_248:
        /*004c*/ 	.word	0x00000000
        /*0050*/ 	.short	0x0007
        /*0052*/ 	.short	0x0038
        /*0054*/ 	.byte	0x00, 0xf5, 0x21, 0x00


	//----- nvinfo : EIATTR_KPARAM_INFO
	.align		4
.L_249:
        /*0058*/ 	.byte	0x04, 0x17
        /*005a*/ 	.short	(.L_251 - .L_250)
.L_250:
        /*005c*/ 	.word	0x00000000
        /*0060*/ 	.short	0x0006
        /*0062*/ 	.short	0x0030
        /*0064*/ 	.byte	0x00, 0xf5, 0x21, 0x00


	//----- nvinfo : EIATTR_KPARAM_INFO
	.align		4
.L_251:
        /*0068*/ 	.byte	0x04, 0x17
        /*006a*/ 	.short	(.L_253 - .L_252)
.L_252:
        /*006c*/ 	.word	0x00000000
        /*0070*/ 	.short	0x0005
        /*0072*/ 	.short	0x0028
        /*0074*/ 	.byte	0x00, 0xf5, 0x21, 0x00


	//----- nvinfo : EIATTR_KPARAM_INFO
	.align		4
.L_253:
        /*0078*/ 	.byte	0x04, 0x17
        /*007a*/ 	.short	(.L_255 - .L_254)
.L_254:
        /*007c*/ 	.word	0x00000000
        /*0080*/ 	.short	0x0004
        /*0082*/ 	.short	0x0020
        /*0084*/ 	.byte	0x00, 0xf5, 0x21, 0x00


	//----- nvinfo : EIATTR_KPARAM_INFO
	.align		4
.L_255:
        /*0088*/ 	.byte	0x04, 0x17
        /*008a*/ 	.short	(.L_257 - .L_256)
.L_256:
        /*008c*/ 	.word	0x00000000
        /*0090*/ 	.short	0x0003
        /*0092*/ 	.short	0x0018
        /*0094*/ 	.byte	0x00, 0xf5, 0x21, 0x00


	//----- nvinfo : EIATTR_KPARAM_INFO
	.align		4
.L_257:
        /*0098*/ 	.byte	0x04, 0x17
        /*009a*/ 	.short	(.L_259 - .L_258)
.L_258:
        /*009c*/ 	.word	0x00000000
        /*00a0*/ 	.short	0x0002
        /*00a2*/ 	.short	0x0010
        /*00a4*/ 	.byte	0x00, 0xf5, 0x21, 0x00


	//----- nvinfo : EIATTR_KPARAM_INFO
	.align		4
.L_259:
        /*00a8*/ 	.byte	0x04, 0x17
        /*00aa*/ 	.short	(.L_261 - .L_260)
.L_260:
        /*00ac*/ 	.word	0x00000000
        /*00b0*/ 	.short	0x0001
        /*00b2*/ 	.short	0x0008
        /*00b4*/ 	.byte	0x00, 0xf5, 0x21, 0x00


	//----- nvinfo : EIATTR_KPARAM_INFO
	.align		4
.L_261:
        /*00b8*/ 	.byte	0x04, 0x17
        /*00ba*/ 	.short	(.L_263 - .L_262)
.L_262:
        /*00bc*/ 	.word	0x00000000
        /*00c0*/ 	.short	0x0000
        /*00c2*/ 	.short	0x0000
        /*00c4*/ 	.byte	0x00, 0xf5, 0x21, 0x00


	//----- nvinfo : EIATTR_SPARSE_MMA_MASK
	.align		4
.L_263:
        /*00c8*/ 	.byte	0x03, 0x50
        /*00ca*/ 	.short	0x0000


	//----- nvinfo : EIATTR_MAXREG_COUNT
	.align		4
        /*00cc*/ 	.byte	0x03, 0x1b
        /*00ce*/ 	.short	0x00a8


	//----- nvinfo : EIATTR_MERCURY_ISA_VERSION
	.align		4
        /*00d0*/ 	.byte	0x03, 0x5f
        /*00d2*/ 	.short	0x0101


	//----- nvinfo : EIATTR_VRC_CTA_INIT_COUNT
	.align		4
        /*00d4*/ 	.byte	0x02, 0x4a
	.zero		1
	.zero		1


	//----- nvinfo : EIATTR_EXIT_INSTR_OFFSETS
	.align		4
        /*00d8*/ 	.byte	0x04, 0x1c
        /*00da*/ 	.short	(.L_265 - .L_264)


	//   ....[0]....
.L_264:
        /*00dc*/ 	.word	0x00000010


	//----- nvinfo : EIATTR_MAX_THREADS
	.align		4
.L_265:
        /*00e0*/ 	.byte	0x04, 0x05
        /*00e2*/ 	.short	(.L_267 - .L_266)
.L_266:
        /*00e4*/ 	.word	0x00000140
        /*00e8*/ 	.word	0x00000001
        /*00ec*/ 	.word	0x00000001


	//----- nvinfo : EIATTR_CBANK_PARAM_SIZE
	.align		4
.L_267:
        /*00f0*/ 	.byte	0x03, 0x19
        /*00f2*/ 	.short	0x0060


	//----- nvinfo : EIATTR_PARAM_CBANK
	.align		4
        /*00f4*/ 	.byte	0x04, 0x0a
        /*00f6*/ 	.short	(.L_269 - .L_268)
	.align		4
.L_268:
        /*00f8*/ 	.word	index@(.nv.constant0._ZN13group_norm_v218gn_bwd_cuda_kernelI13__nv_bfloat16Li320ELi1ELi32ELi80ELi64ELb0ELb1ELi64ELi80ELi80ELi4ELb1ELi128ELb0ELb0ELNS_15WgradSyncMethodE3ENS_16CompileConditionILi1000EEEEEvPT_S6_S6_PKS5_S8_S8_S8_PKfflPfPj)
        /*00fc*/ 	.short	0x0380
        /*00fe*/ 	.short	0x0060


	//----- nvinfo : EIATTR_SW_WAR
	.align		4
.L_269:
        /*0100*/ 	.byte	0x04, 0x36
        /*0102*/ 	.short	(.L_271 - .L_270)
.L_270:
        /*0104*/ 	.word	0x00000008
.L_271:


//--------------------- .nv.info._ZN13group_norm_v218gn_bwd_cuda_kernelI13__nv_bfloat16Li320ELi3ELi16ELi160ELi64ELb1ELb1ELi2ELi320ELi320ELi2ELb1ELi10ELb0ELb0ELNS_15WgradSyncMethodE2ENS_16CompileConditionILi1000EEEEEvPT_S6_S6_PKS5_S8_S8_S8_PKfflPfPj --------------------------
	.section	.nv.info._ZN13group_norm_v218gn_bwd_cuda_kernelI13__nv_bfloat16Li320ELi3ELi16ELi160ELi64ELb1ELb1ELi2ELi320ELi320ELi2ELb1ELi10ELb0ELb0ELNS_15WgradSyncMethodE2ENS_16CompileConditionILi1000EEEEEvPT_S6_S6_PKS5_S8_S8_S8_PKfflPfPj,"",@"SHT_CUDA_INFO"
	.sectionflags	@""
	.align	4


	//----- nvinfo : EIATTR_CUDA_API_VERSION
	.align		4
        /*0000*/ 	.byte	0x04, 0x37
        /*0002*/ 	.short	(.L_273 - .L_272)
.L_272:
        /*0004*/ 	.word	0x00000082


	//----- nvinfo : EIATTR_KPARAM_INFO
	.align		4
.L_273:
        /*0008*/ 	.byte	0x04, 0x17
        /*000a*/ 	.short	(.L_275 - .L_274)
.L_274:
        /*000c*/ 	.word	0x00000000
        /*0010*/ 	.short	0x000b
        /*0012*/ 	.short	0x0058
        /*0014*/ 	.byte	0x00, 0xf5, 0x21, 0x00


	//----- nvinfo : EIATTR_KPARAM_INFO
	.align		4
.L_275:
        /*0018*/ 	.byte	0x04, 0x17
        /*001a*/ 	.short	(.L_277 - .L_276)
.L_276:
        /*001c*/ 	.word	0x00000000
        /*0020*/ 	.short	0x000a
        /*0022*/ 	.short	0x0050
        /*0024*/ 	.byte	0x00, 0xf5, 0x21, 0x00


	//----- nvinfo : EIATTR_KPARAM_INFO
	.align		4
.L_277:
        /*0028*/ 	.byte	0x04, 0x17
        /*002a*/ 	.short	(.L_279 - .L_278)
.L_278:
        /*002c*/ 	.word	0x00000000
        /*0030*/ 	.short	0x0009
        /*0032*/ 	.short	0x0048
        /*0034*/ 	.byte	0x00, 0xf0, 0x21, 0x00


	//----- nvinfo : EIATTR_KPARAM_INFO
	.align		4
.L_279:
        /*0038*/ 	.byte	0x04, 0x17
        /*003a*/ 	.short	(.L_281 - .L_280)
.L_280:
        /*003c*/ 	.word	0x00000000
        /*0040*/ 	.short	0x0008
        /*0042*/ 	.short	0x0040
        /*0044*/ 	.byte	0x00, 0xf0, 0x11, 0x00


	//----- nvinfo : EIATTR_KPARAM_INFO
	.align		4
.L_281:
        /*0048*/ 	.byte	0x04, 0x17
        /*004a*/ 	.short	(.L_283 - .L_282)
.L_282:
        /*004c*/ 	.word	0x00000000
        /*0050*/ 	.short	0x0007
        /*0052*/ 	.short	0x0038
        /*0054*/ 	.byte	0x00, 0xf5, 0x21, 0x00


	//----- nvinfo : EIATTR_KPARAM_INFO
	.align		4
.L_283:
        /*0058*/ 	.byte	0x04, 0x17
        /*005a*/ 	.short	(.L_285 - .L_284)
.L_284:
        /*005c*/ 	.word	0x00000000
        /*0060*/ 	.short	0x0006
        /*0062*/ 	.short	0x0030
        /*0064*/ 	.byte	0x00, 0xf5, 0x21, 0x00


	//----- nvinfo : EIATTR_KPARAM_INFO
	.align		4
.L_285:
        /*0068*/ 	.byte	0x04, 0x17
        /*006a*/ 	.short	(.L_287 - .L_286)
.L_286:
        /*006c*/ 	.word	0x00000000
        /*0070*/ 	.short	0x0005
        /*0072*/ 	.short	0x0028
        /*0074*/ 	.byte	0x00, 0xf5, 0x21, 0x00


	//----- nvinfo : EIATTR_KPARAM_INFO
	.align		4
.L_287:
        /*0078*/ 	.byte	0x04, 0x17
        /*007a*/ 	.short	(.L_289 - .L_288)
.L_288:
        /*007c*/ 	.word	0x00000000
        /*0080*/ 	.short	0x0004
        /*0082*/ 	.short	0x0020
        /*0084*/ 	.byte	0x00, 0xf5, 0x21, 0x00


	//----- nvinfo : EIATTR_KPARAM_INFO
	.align		4
.L_289:
        /*0088*/ 	.byte	0x04, 0x17
        /*008a*/ 	.short	(.L_291 - .L_290)
.L_290:
        /*008c*/ 	.word	0x00000000
        /*0090*/ 	.short	0x0003
        /*0092*/ 	.short	0x0018
        /*0094*/ 	.byte	0x00, 0xf5, 0x21, 0x00


	//----- nvinfo : EIATTR_KPARAM_INFO
	.align		4
.L_291:
        /*0098*/ 	.byte	0x04, 0x17
        /*009a*/ 	.short	(.L_293 - .L_292)
.L_292:
        /*009c*/ 	.word	0x00000000
        /*00a0*/ 	.short	0x0002
        /*00a2*/ 	.short	0x0010
        /*00a4*/ 	.byte	0x00, 0xf5, 0x21, 0x00


	//----- nvinfo : EIATTR_KPARAM_INFO
	.align		4
.L_293:
        /*00a8*/ 	.byte	0x04, 0x17
        /*00aa*/ 	.short	(.L_295 - .L_294)
.L_294:
        /*00ac*/ 	.word	0x00000000
        /*00b0*/ 	.short	0x0001
        /*00b2*/ 	.short	0x0008
        /*00b4*/ 	.byte	0x00, 0xf5, 0x21, 0x00


	//----- nvinfo : EIATTR_KPARAM_INFO
	.align		4
.L_295:
        /*00b8*/ 	.byte	0x04, 0x17
        /*00ba*/ 	.short	(.L_297 - .L_296)
.L_296:
        /*00bc*/ 	.word	0x00000000
        /*00c0*/ 	.short	0x0000
        /*00c2*/ 	.short	0x0000
        /*00c4*/ 	.byte	0x00, 0xf5, 0x21, 0x00


	//----- nvinfo : EIATTR_SPARSE_MMA_MASK
	.align		4
.L_297:
        /*00c8*/ 	.byte	0x03, 0x50
        /*00ca*/ 	.short	0x0000


	//----- nvinfo : EIATTR_MAXREG_COUNT
	.align		4
        /*00cc*/ 	.byte	0x03, 0x1b
        /*00ce*/ 	.short	0x0040


	//----- nvinfo : EIATTR_MERCURY_ISA_VERSION
	.align		4
        /*00d0*/ 	.byte	0x03, 0x5f
        /*00d2*/ 	.short	0x0101


	//----- nvinfo : EIATTR_VRC_CTA_INIT_COUNT
	.align		4
        /*00d4*/ 	.byte	0x02, 0x4a
	.zero		1
	.zero		1


	//----- nvinfo : EIATTR_EXIT_INSTR_OFFSETS
	.align		4
        /*00d8*/ 	.byte	0x04, 0x1c
        /*00da*/ 	.short	(.L_299 - .L_298)


	//   ....[0]....
.L_298:
        /*00dc*/ 	.word	0x00000010


	//----- nvinfo : EIATTR_MAX_THREADS
	.align		4
.L_299:
        /*00e0*/ 	.byte	0x04, 0x05
        /*00e2*/ 	.short	(.L_301 - .L_300)
.L_300:
        /*00e4*/ 	.word	0x00000140
        /*00e8*/ 	.word	0x00000001
        /*00ec*/ 	.word	0x00000001


	//----- nvinfo : EIATTR_CBANK_PARAM_SIZE
	.align		4
.L_301:
        /*00f0*/ 	.byte	0x03, 0x19
        /*00f2*/ 	.short	0x0060


	//----- nvinfo : EIATTR_PARAM_CBANK
	.align		4
        /*00f4*/ 	.byte	0x04, 0x0a
        /*00f6*/ 	.short	(.L_303 - .L_302)
	.align		4
.L_302:
        /*00f8*/ 	.word	index@(.nv.constant0._ZN13group_norm_v218gn_bwd_cuda_kernelI13__nv_bfloat16Li320ELi3ELi16ELi160ELi64ELb1ELb1ELi2ELi320ELi320ELi2ELb1ELi10ELb0ELb0ELNS_15WgradSyncMethodE2ENS_16CompileConditionILi1000EEEEEvPT_S6_S6_PKS5_S8_S8_S8_PKfflPfPj)
        /*00fc*/ 	.short	0x0380
        /*00fe*/ 	.short	0x0060


	//----- nvinfo : EIATTR_SW_WAR
	.align		4
.L_303:
        /*0100*/ 	.byte	0x04, 0x36
        /*0102*/ 	.short	(.L_305 - .L_304)
.L_304:
        /*0104*/ 	.word	0x00000008
.L_305:


//--------------------- .nv.info._ZN13group_norm_v218gn_bwd_cuda_kernelI13__nv_bfloat16Li320ELi1ELi16ELi160ELi64ELb1ELb1ELi4ELi320ELi320ELi4ELb1ELi9ELb0ELb0ELNS_15WgradSyncMethodE2ENS_16CompileConditionILi1000EEEEEvPT_S6_S6_PKS5_S8_S8_S8_PKfflPfPj --------------------------
	.section	.nv.info._ZN13group_norm_v218gn_bwd_cuda_kernelI13__nv_bfloat16Li320ELi1ELi16ELi160ELi64ELb1ELb1ELi4ELi320ELi320ELi4ELb1ELi9ELb0ELb0ELNS_15WgradSyncMethodE2ENS_16CompileConditionILi1000EEEEEvPT_S6_S6_PKS5_S8_S8_S8_PKfflPfPj,"",@"SHT_CUDA_INFO"
	.sectionflags	@""
	.align	4


	//----- nvinfo : EIATTR_CUDA_API_VERSION
	.align		4
        /*0000*/ 	.byte	0x04, 0x37
        /*0002*/ 	.short	(.L_307 - .L_306)
.L_306:
        /*0004*/ 	.word	0x00000082


	//----- nvinfo : EIATTR_KPARAM_INFO
	.align		4
.L_307:
        /*0008*/ 	.byte	0x04, 0x17
        /*000a*/ 	.short	(.L_309 - .L_308)
.L_308:
        /*000c*/ 	.word	0x00000000
        /*0010*/ 	.short	0x000b
        /*0012*/ 	.short	0x0058
        /*0014*/ 	.byte	0x00, 0xf5, 0x21, 0x00


	//----- nvinfo : EIATTR_KPARAM_INFO
	.align		4
.L_309:
        /*0018*/ 	.byte	0x04, 0x17
        /*001a*/ 	.short	(.L_311 - .L_310)
.L_310:
        /*001c*/ 	.word	0x00000000
        /*0020*/ 	.short	0x000a
        /*0022*/ 	.short	0x0050
        /*0024*/ 	.byte	0x00, 0xf5, 0x21, 0x00


	//----- nvinfo : EIATTR_KPARAM_INFO
	.align		4
.L_311:
        /*0028*/ 	.byte	0x04, 0x17
        /*002a*/ 	.short	(.L_313 - .L_312)
.L_312:
        /*002c*/ 	.word	0x00000000
        /*0030*/ 	.short	0x0009
        /*0032*/ 	.short	0x0048
        /*0034*/ 	.byte	0x00, 0xf0, 0x21, 0x00


	//----- nvinfo : EIATTR_KPARAM_INFO
	.align		4
.L_313:
        /*0038*/ 	.byte	0x04, 0x17
        /*003a*/ 	.short	(.L_315 - .L_314)
.L_314:
        /*003c*/ 	.word	0x00000000
        /*0040*/ 	.short	0x0008
        /*0042*/ 	.short	0x0040
        /*0044*/ 	.byte	0x00, 0xf0, 0x11, 0x00


	//----- nvinfo : EIATTR_KPARAM_INFO
	.align		4
.L_315:
        /*0048*/ 	.byte	0x04, 0x17
        /*004a*/ 	.short	(.L_317 - .L_316)
.L_316:
        /*004c*/ 	.word	0x00000000
        /*0050*/ 	.short	0x0007
        /*0052*/ 	.short	0x0038
        /*0054*/ 	.byte	0x00, 0xf5, 0x21, 0x00


	//----- nvinfo : EIATTR_KPARAM_INFO
	.align		4
.L_317:
        /*0058*/ 	.byte	0x04, 0x17
        /*005a*/ 	.short	(.L_319 - .L_318)
.L_318:
        /*005c*/ 	.word	0x00000000
        /*0060*/ 	.short	0x0006
        /*0062*/ 	.short	0x0030
        /*0064*/ 	.byte	0x00, 0xf5, 0x21, 0x00


	//----- nvinfo : EIATTR_KPARAM_INFO
	.align		4
.L_319:
        /*0068*/ 	.byte	0x04, 0x17
        /*006a*/ 	.short	(.L_321 - .L_320)
.L_320:
        /*006c*/ 	.word	0x00000000
        /*0070*/ 	.short	0x0005
        /*0072*/ 	.short	0x0028
        /*0074*/ 	.byte	0x00, 0xf5, 0x21, 0x00


	//----- nvinfo : EIATTR_KPARAM_INFO
	.align		4
.L_321:
        /*0078*/ 	.byte	0x04, 0x17
        /*007a*/ 	.short	(.L_323 - .L_322)
.L_322:
        /*007c*/ 	.word	0x00000000
        /*0080*/ 	.short	0x0004
        /*0082*/ 	.short	0x0020
        /*0084*/ 	.byte	0x00, 0xf5, 0x21, 0x00


	//----- nvinfo : EIATTR_KPARAM_INFO
	.align		4
.L_323:
        /*0088*/ 	.byte	0x04, 0x17
        /*008a*/ 	.short	(.L_325 - .L_324)
.L_324:
        /*008c*/ 	.word	0x00000000
        /*0090*/ 	.short	0x0003
        /*0092*/ 	.short	0x0018
        /*0094*/ 	.byte	0x00, 0xf5, 0x21, 0x00


	//----- nvinfo : EIATTR_KPARAM_INFO
	.align		4
.L_325:
        /*0098*/ 	.byte	0x04, 0x17
        /*009a*/ 	.short	(.L_327 - .L_326)
.L_326:
        /*009c*/ 	.word	0x00000000
        /*00a0*/ 	.short	0x0002
        /*00a2*/ 	.short	0x0010
        /*00a4*/ 	.byte	0x00, 0xf5, 0x21, 0x00


	//----- nvinfo : EIATTR_KPARAM_INFO
	.align		4
.L_327:
        /*00a8*/ 	.byte	0x04, 0x17
        /*00aa*/ 	.short	(.L_329 - .L_328)
.L_328:
        /*00ac*/ 	.word	0x00000000
        /*00b0*/ 	.short	0x0001
        /*00b2*/ 	.short	0x0008
        /*00b4*/ 	.byte	0x00, 0xf5, 0x21, 0x00


	//----- nvinfo : EIATTR_KPARAM_INFO
	.align		4
.L_329:
        /*00b8*/ 	.byte	0x04, 0x17
        /*00ba*/ 	.short	(.L_331 - .L_330)
.L_330:
        /*00bc*/ 	.word	0x00000000
        /*00c0*/ 	.short	0x0000
        /*00c2*/ 	.short	0x0000
        /*00c4*/ 	.byte	0x00, 0xf5, 0x21, 0x00


	//----- nvinfo : EIATTR_SPARSE_MMA_MASK
	.align		4
.L_331:
        /*00c8*/ 	.byte	0x03, 0x50
        /*00ca*/ 	.short	0x0000


	//----- nvinfo : EIATTR_MAXREG_COUNT
	.align		4
        /*00cc*/ 	.byte	0x03, 0x1b
        /*00ce*/ 	.short	0x00a8


	//----- nvinfo : EIATTR_MERCURY_ISA_VERSION
	.align		4
        /*00d0*/ 	.byte	0x03, 0x5f
        /*00d2*/ 	.short	0x0101


	//----- nvinfo : EIATTR_VRC_CTA_INIT_COUNT
	.align		4
        /*00d4*/ 	.byte	0x02, 0x4a
	.zero		1
	.zero		1


	//----- nvinfo : EIATTR_EXIT_INSTR_OFFSETS
	.align		4
        /*00d8*/ 	.byte	0x04, 0x1c
        /*00da*/ 	.short	(.L_333 - .L_332)


	//   ....[0]....
.L_332:
        /*00dc*/ 	.word	0x00000010


	//----- nvinfo : EIATTR_MAX_THREADS
	.align		4
.L_333:
        /*00e0*/ 	.byte	0x04, 0x05
        /*00e2*/ 	.short	(.L_335 - .L_334)
.L_334:
        /*00e4*/ 	.word	0x00000140
        /*00e8*/ 	.word	0x00000001
        /*00ec*/ 	.word	0x00000001


	//----- nvinfo : EIATTR_CBANK_PARAM_SIZE
	.align		4
.L_335:
        /*00f0*/ 	.byte	0x03, 0x19
        /*00f2*/ 	.short	0x0060


	//----- nvinfo : EIATTR_PARAM_CBANK
	.align		4
        /*00f4*/ 	.byte	0x04, 0x0a
        /*00f6*/ 	.short	(.L_337 - .L_336)
	.align		4
.L_336:
        /*00f8*/ 	.word	index@(.nv.constant0._ZN13group_norm_v218gn_bwd_cuda_kernelI13__nv_bfloat16Li320ELi1ELi16ELi160ELi64ELb1ELb1ELi4ELi320ELi320ELi4ELb1ELi9ELb0ELb0ELNS_15WgradSyncMethodE2ENS_16CompileConditionILi1000EEEEEvPT_S6_S6_PKS5_S8_S8_S8_PKfflPfPj)
        /*00fc*/ 	.short	0x0380
        /*00fe*/ 	.short	0x0060


	//----- nvinfo : EIATTR_SW_WAR
	.align		4
.L_337:
        /*0100*/ 	.byte	0x04, 0x36
        /*0102*/ 	.short	(.L_339 - .L_338)
.L_338:
        /*0104*/ 	.word	0x00000008
.L_339:


//--------------------- .nv.info._ZN13group_norm_v218gn_bwd_cuda_kernelI13__nv_bfloat16Li320ELi3ELi16ELi160ELi64ELb1ELb1ELi4ELi320ELi320ELi4ELb1ELi16ELb0ELb0ELNS_15WgradSyncMethodE3ENS_16CompileConditionILi1000EEEEEvPT_S6_S6_PKS5_S8_S8_S8_PKfflPfPj --------------------------
	.section	.nv.info._ZN13group_norm_v218gn_bwd_cuda_kernelI13__nv_bfloat16Li320ELi3ELi16ELi160ELi64ELb1ELb1ELi4ELi320ELi320ELi4ELb1ELi16ELb0ELb0ELNS_15WgradSyncMethodE3ENS_16CompileConditionILi1000EEEEEvPT_S6_S6_PKS5_S8_S8_S8_PKfflPfPj,"",@"SHT_CUDA_INFO"
	.sectionflags	@""
	.align	4


	//----- nvinfo : EIATTR_CUDA_API_VERSION
	.align		4
        /*0000*/ 	.byte	0x04, 0x37
        /*0002*/ 	.short	(.L_341 - .L_340)
.L_340:
        /*0004*/ 	.word	0x00000082


	//----- nvinfo : EIATTR_KPARAM_INFO
	.align		4
.L_341:
        /*0008*/ 	.byte	0x04, 0x17
        /*000a*/ 	.short	(.L_343 - .L_342)
.L_342:
        /*000c*/ 	.word	0x00000000
        /*0010*/ 	.short	0x000b
        /*0012*/ 	.short	0x0058
        /*0014*/ 	.byte	0x00, 0xf5, 0x21, 0x00


	//----- nvinfo : EIATTR_KPARAM_INFO
	.align		4
.L_343:
        /*0018*/ 	.byte	0x04, 0x17
        /*001a*/ 	.short	(.L_345 - .L_344)
.L_344:
        /*001c*/ 	.word	0x00000000
        /*0020*/ 	.short	0x000a
        /*0022*/ 	.short	0x0050
        /*0024*/ 	.byte	0x00, 0xf5, 0x21, 0x00


	//----- nvinfo : EIATTR_KPARAM_INFO
	.align		4
.L_345:
        /*0028*/ 	.byte	0x04, 0x17
        /*002a*/ 	.short	(.L_347 - .L_346)
.L_346:
        /*002c*/ 	.word	0x00000000
        /*0030*/ 	.short	0x0009
        /*0032*/ 	.short	0x0048
        /*0034*/ 	.byte	0x00, 0xf0, 0x21, 0x00


	//----- nvinfo : EIATTR_KPARAM_INFO
	.align		4
.L_347:
        /*0038*/ 	.byte	0x04, 0x17
        /*003a*/ 	.short	(.L_349 - .L_348)
.L_348:
        /*003c*/ 	.word	0x00000000
        /*0040*/ 	.short	0x0008
        /*0042*/ 	.short	0x0040
        /*0044*/ 	.byte	0x00, 0xf0, 0x11, 0x00


	//----- nvinfo : EIATTR_KPARAM_INFO
	.align		4
.L_349:
        /*0048*/ 	.byte	0x04, 0x17
        /*004a*/ 	.short	(.L_351 - .L_350)
.L_350:
        /*004c*/ 	.word	0x00000000
        /*0050*/ 	.short	0x0007
        /*0052*/ 	.short	0x0038
        /*0054*/ 	.byte	0x00, 0xf5, 0x21, 0x00


	//----- nvinfo : EIATTR_KPARAM_INFO
	.align		4
.L_351:
        /*0058*/ 	.byte	0x04, 0x17
        /*005a*/ 	.short	(.L_353 - .L_352)
.L_352:
        /*005c*/ 	.word	0x00000000
        /*0060*/ 	.short	0x0006
        /*0062*/ 	.short	0x0030
        /*0064*/ 	.byte	0x00, 0xf5, 0x21, 0x00


	//----- nvinfo : EIATTR_KPARAM_INFO
	.align		4
.L_353:
        /*0068*/ 	.byte	0x04, 0x17
        /*006a*/ 	.short	(.L_355 - .L_354)
.L_354:
        /*006c*/ 	.word	0x00000000
        /*0070*/ 	.short	0x0005
        /*0072*/ 	.short	0x0028
        /*0074*/ 	.byte	0x00, 0xf5, 0x21, 0x00


	//----- nvinfo : EIATTR_KPARAM_INFO
	.align		4
.L_355:
        /*0078*/ 	.byte	0x04, 0x17
        /*007a*/ 	.short	(.L_357 - .L_356)
.L_356:
        /*007c*/ 	.word	0x00000000
        /*0080*/ 	.short	0x0004
        /*0082*/ 	.short	0x0020
        /*0084*/ 	.byte	0x00, 0xf5, 0x21, 0x00


	//----- nvinfo : EIATTR_KPARAM_INFO
	.align		4
.L_357:
        /*0088*/ 	.byte	0x04, 0x17
        /*008a*/ 	.short	(.L_359 - .L_358)
.L_358:
        /*008c*/ 	.word	0x00000000
        /*0090*/ 	.short	0x0003
        /*0092*/ 	.short	0x0018
        /*0094*/ 	.byte	0x00, 0xf5, 0x21, 0x00


	//----- nvinfo : EIATTR_KPARAM_INFO
	.align		4
.L_359:
        /*0098*/ 	.byte	0x04, 0x17
        /*009a*/ 	.short	(.L_361 - .L_360)
.L_360:
        /*009c*/ 	.word	0x00000000
        /*00a0*/ 	.short	0x0002
        /*00a2*/ 	.short	0x0010
        /*00a4*/ 	.byte	0x00, 0xf5, 0x21, 0x00


	//----- nvinfo : EIATTR_KPARAM_INFO
	.align		4
.L_361:
        /*00a8*/ 	.byte	0x04, 0x17
        /*00aa*/ 	.short	(.L_363 - .L_362)
.L_362:
        /*00ac*/ 	.word	0x00000000
        /*00b0*/ 	.short	0x0001
        /*00b2*/ 	.short	0x0008
        /*00b4*/ 	.byte	0x00, 0xf5, 0x21, 0x00


	//----- nvinfo : EIATTR_KPARAM_INFO
	.align		4
.L_363:
        /*00b8*/ 	.byte	0x04, 0x17
        /*00ba*/ 	.short	(.L_365 - .L_364)
.L_364:
        /*00bc*/ 	.word	0x00000000
        /*00c0*/ 	.short	0x0000
        /*00c2*/ 	.short	0x0000
        /*00c4*/ 	.byte	0x00, 0xf5, 0x21, 0x00


	//----- nvinfo : EIATTR_SPARSE_MMA_MASK
	.align		4
.L_365:
        /*00c8*/ 	.byte	0x03, 0x50
        /*00ca*/ 	.short	0x0000


	//----- nvinfo : EIATTR_MAXREG_COUNT
	.align		4
        /*00cc*/ 	.byte	0x03, 0x1b
        /*00ce*/ 	.short	0x0040


	//----- nvinfo : EIATTR_MERCURY_ISA_VERSION
	.align		4
        /*00d0*/ 	.byte	0x03, 0x5f
        /*00d2*/ 	.short	0x0101


	//----- nvinfo : EIATTR_VRC_CTA_INIT_COUNT
	.align		4
        /*00d4*/ 	.byte	0x02, 0x4a
	.zero		1
	.zero		1


	//----- nvinfo : EIATTR_EXIT_INSTR_OFFSETS
	.align		4
        /*00d8*/ 	.byte	0x04, 0x1c
        /*00da*/ 	.short	(.L_367 - .L_366)


	//   ....[0]....
.L_366:
        /*00dc*/ 	.word	0x00000010


	//----- nvinfo : EIATTR_MAX_THREADS
	.align		4
.L_367:
        /*00e0*/ 	.byte	0x04, 0x05
        /*00e2*/ 	.short	(.L_369 - .L_368)
.L_368:
        /*00e4*/ 	.word	0x00000140
        /*00e8*/ 	.word	0x00000001
        /*00ec*/ 	.word	0x00000001


	//----- nvinfo : EIATTR_CBANK_PARAM_SIZE
	.align		4
.L_369:
        /*00f0*/ 	.byte	0x03, 0x19
        /*00f2*/ 	.short	0x0060


	//----- nvinfo : EIATTR_PARAM_CBANK
	.align		4
        /*00f4*/ 	.byte	0x04, 0x0a
        /*00f6*/ 	.short	(.L_371 - .L_370)
	.align		4
.L_370:
        /*00f8*/ 	.word	index@(.nv.constant0._ZN13group_norm_v218gn_bwd_cuda_kernelI13__nv_bfloat16Li320ELi3ELi16ELi160ELi64ELb1ELb1ELi4ELi320ELi320ELi4ELb1ELi16ELb0ELb0ELNS_15WgradSyncMethodE3ENS_16CompileConditionILi1000EEEEEvPT_S6_S6_PKS5_S8_S8_S8_PKfflPfPj)
        /*00fc*/ 	.short	0x0380
        /*00fe*/ 	.short	0x0060


	//----- nvinfo : EIATTR_SW_WAR
	.align		4
.L_371:
        /*0100*/ 	.byte	0x04, 0x36
        /*0102*/ 	.short	(.L_373 - .L_372)
.L_372:
        /*0104*/ 	.word	0x00000008
.L_373:


//--------------------- .nv.info._ZN13group_norm_v218gn_bwd_cuda_kernelI13__nv_bfloat16Li320ELi1ELi16ELi160ELi64ELb1ELb1ELi8ELi320ELi320ELi4ELb1ELi16ELb0ELb0ELNS_15WgradSyncMethodE3ENS_16CompileConditionILi1000EEEEEvPT_S6_S6_PKS5_S8_S8_S8_PKfflPfPj --------------------------
	.section	.nv.info._ZN13group_norm_v218gn_bwd_cuda_kernelI13__nv_bfloat16Li320ELi1ELi16ELi160ELi64ELb1ELb1ELi8ELi320ELi320ELi4ELb1ELi16ELb0ELb0ELNS_15WgradSyncMethodE3ENS_16CompileConditionILi1000EEEEEvPT_S6_S6_PKS5_S8_S8_S8_PKfflPfPj,"",@"SHT_CUDA_INFO"
	.sectionflags	@""
	.align	4


	//----- nvinfo : EIATTR_CUDA_API_VERSION
	.align		4
        /*0000*/ 	.byte	0x04, 0x37
        /*0002*/ 	.short	(.L_375 - .L_374)
.L_374:
        /*0004*/ 	.word	0x00000082


	//----- nvinfo : EIATTR_KPARAM_INFO
	.align		4
.L_375:
        /*0008*/ 	.byte	0x04, 0x17
        /*000a*/ 	.short	(.L_377 - .L_376)
.L_376:
        /*000c*/ 	.word	0x00000000
        /*0010*/ 	.short	0x000b
        /*0012*/ 	.short	0x0058
        /*0014*/ 	.byte	0x00, 0xf5, 0x21, 0x00


	//----- nvinfo : EIATTR_KPARAM_INFO
	.align		4
.L_377:
        /*0018*/ 	.byte	0x04, 0x17
        /*001a*/ 	.short	(.L_379 - .L_378)
.L_378:
        /*001c*/ 	.word	0x00000000
        /*0020*/ 	.short	0x000a
        /*0022*/ 	.short	0x0050
        /*0024*/ 	.byte	0x00, 0xf5, 0x21, 0x00


	//----- nvinfo : EIATTR_KPARAM_INFO
	.align		4
.L_379:
        /*0028*/ 	.byte	0x04, 0x17
        /*002a*/ 	.short	(.L_381 - .L_380)
.L_380:
        /*002c*/ 	.word	0x00000000
        /*0030*/ 	.short	0x0009
        /*0032*/ 	.short	0x0048
        /*0034*/ 	.byte	0x00, 0xf0, 0x21, 0x00


	//----- nvinfo : EIATTR_KPARAM_INFO
	.align		4
.L_381:
        /*0038*/ 	.byte	0x04, 0x17
        /*003a*/ 	.short	(.L_383 - .L_382)
.L_382:
        /*003c*/ 	.word	0x00000000
        /*0040*/ 	.short	0x0008
        /*0042*/ 	.short	0x0040
        /*0044*/ 	.byte	0x00, 0xf0, 0x11, 0x00


	//----- nvinfo : EIATTR_KPARAM_INFO
	.align		4
.L_383:
        /*0048*/ 	.byte	0x04, 0x17
        /*004a*/ 	.short	(.L_385 - .L_384)
.L_384:
        /*004c*/ 	.word	0x00000000
        /*0050*/ 	.short	0x0007
        /*0052*/ 	.short	0x0038
        /*0054*/ 	.byte	0x00, 0xf5, 0x21, 0x00


	//----- nvinfo : EIATTR_KPARAM_INFO
	.align		4
.L_385:
        /*0058*/ 	.byte	0x04, 0x17
        /*005a*/ 	.short	(.L_387 - .L_386)
.L_386:
        /*005c*/ 	.word	0x00000000
        /*0060*/ 	.short	0x0006
        /*0062*/ 	.short	0x0030
        /*0064*/ 	.byte	0x00, 0xf5, 0x21, 0x00


	//----- nvinfo : EIATTR_KPARAM_INFO
	.align		4
.L_387:
        /*0068*/ 	.byte	0x04, 0x17
        /*006a*/ 	.short	(.L_389 - .L_388)
.L_388:
        /*006c*/ 	.word	0x00000000
        /*0070*/ 	.short	0x0005
        /*0072*/ 	.short	0x0028
        /*0074*/ 	.byte	0x00, 0xf5, 0x21, 0x00


	//----- nvinfo : EIATTR_KPARAM_INFO
	.align		4
.L_389:
        /*0078*/ 	.byte	0x04, 0x17
        /*007a*/ 	.short	(.L_391 - .L_390)
.L_390:
        /*007c*/ 	.word	0x00000000
        /*0080*/ 	.short	0x0004
        /*0082*/ 	.short	0x0020
        /*0084*/ 	.byte	0x00, 0xf5, 0x21, 0x00


	//----- nvinfo : EIATTR_KPARAM_INFO
	.align		4
.L_391:
        /*0088*/ 	.byte	0x04, 0x17
        /*008a*/ 	.short	(.L_393 - .L_392)
.L_392:
        /*008c*/ 	.word	0x00000000
        /*0090*/ 	.short	0x0003
        /*0092*/ 	.short	0x0018
        /*0094*/ 	.byte	0x00, 0xf5, 0x21, 0x00


	//----- nvinfo : EIATTR_KPARAM_INFO
	.align		4
.L_393:
        /*0098*/ 	.byte	0x04, 0x17
        /*009a*/ 	.short	(.L_395 - .L_394)
.L_394:
        /*009c*/ 	.word	0x00000000
        /*00a0*/ 	.short	0x0002
        /*00a2*/ 	.short	0x0010
        /*00a4*/ 	.byte	0x00, 0xf5, 0x21, 0x00


	//----- nvinfo : EIATTR_KPARAM_INFO
	.align		4
.L_395:
        /*00a8*/ 	.byte	0x04, 0x17
        /*00aa*/ 	.short	(.L_397 - .L_396)
.L_396:
        /*00ac*/ 	.word	0x00000000
        /*00b0*/ 	.short	0x0001
        /*00b2*/ 	.short	0x0008
        /*00b4*/ 	.byte	0x00, 0xf5, 0x21, 0x00


	//----- nvinfo : EIATTR_KPARAM_INFO
	.align		4
.L_397:
        /*00b8*/ 	.byte	0x04, 0x17
        /*00ba*/ 	.short	(.L_399 - .L_398)
.L_398:
        /*00bc*/ 	.word	0x00000000
        /*00c0*/ 	.short	0x0000
        /*00c2*/ 	.short	0x0000
        /*00c4*/ 	.byte	0x00, 0xf5, 0x21, 0x00


	//----- nvinfo : EIATTR_SPARSE_MMA_MASK
	.align		4
.L_399:
        /*00c8*/ 	.byte	0x03, 0x50
        /*00ca*/ 	.short	0x0000


	//----- nvinfo : EIATTR_MAXREG_COUNT
	.align		4
        /*00cc*/ 	.byte	0x03, 0x1b
        /*00ce*/ 	.short	0x00a8


	//----- nvinfo : EIATTR_MERCURY_ISA_VERSION
	.align		4
        /*00d0*/ 	.byte	0x03, 0x5f
        /*00d2*/ 	.short	0x0101


	//----- nvinfo : EIATTR_VRC_CTA_INIT_COUNT
	.align		4
        /*00d4*/ 	.byte	0x02, 0x4a
	.zero		1
	.zero		1


	//----- nvinfo : EIATTR_EXIT_INSTR_OFFSETS
	.align		4
        /*00d8*/ 	.byte	0x04, 0x1c
        /*00da*/ 	.short	(.L_401 - .L_400)


	//   ....[0]....
.L_400:
        /*00dc*/ 	.word	0x00000010


	//----- nvinfo : EIATTR_MAX_THREADS
	.align		4
.L_401:
        /*00e0*/ 	.byte	0x04, 0x05
        /*00e2*/ 	.short	(.L_403 - .L_402)
.L_402:
        /*00e4*/ 	.word	0x00000140
        /*00e8*/ 	.word	0x00000001
        /*00ec*/ 	.word	0x00000001


	//----- nvinfo : EIATTR_CBANK_PARAM_SIZE
	.align		4
.L_403:
        /*00f0*/ 	.byte	0x03, 0x19
        /*00f2*/ 	.short	0x0060


	//----- nvinfo : EIATTR_PARAM_CBANK
	.align		4
        /*00f4*/ 	.byte	0x04, 0x0a
        /*00f6*/ 	.short	(.L_405 - .L_404)
	.align		4
.L_404:
        /*00f8*/ 	.word	index@(.nv.constant0._ZN13group_norm_v218gn_bwd_cuda_kernelI13__nv_bfloat16Li320ELi1ELi16ELi160ELi64ELb1ELb1ELi8ELi320ELi320ELi4ELb1ELi16ELb0ELb0ELNS_15WgradSyncMethodE3ENS_16CompileConditionILi1000EEEEEvPT_S6_S6_PKS5_S8_S8_S8_PKfflPfPj)
        /*00fc*/ 	.short	0x0380
        /*00fe*/ 	.short	0x0060


	//----- nvinfo : EIATTR_SW_WAR
	.align		4
.L_405:
        /*0100*/ 	.byte	0x04, 0x36
        /*0102*/ 	.short	(.L_407 - .L_406)
.L_406:
        /*0104*/ 	.word	0x00000008
.L_407:


//--------------------- .nv.info._ZN13group_norm_v218gn_bwd_cuda_kernelI13__nv_bfloat16Li320ELi3ELi16ELi160ELi64ELb1ELb1ELi8ELi320ELi320ELi4ELb1ELi40ELb0ELb0ELNS_15WgradSyncMethodE3ENS_16CompileConditionILi1000EEEEEvPT_S6_S6_PKS5_S8_S8_S8_PKfflPfPj --------------------------
	.section	.nv.info._ZN13group_norm_v218gn_bwd_cuda_kernelI13__nv_bfloat16Li320ELi3ELi16ELi160ELi64ELb1ELb1ELi8ELi320ELi320ELi4ELb1ELi40ELb0ELb0ELNS_15WgradSyncMethodE3ENS_16CompileConditionILi1000EEEEEvPT_S6_S6_PKS5_S8_S8_S8_PKfflPfPj,"",@"SHT_CUDA_INFO"
	.sectionflags	@""
	.align	4


	//----- nvinfo : EIATTR_CUDA_API_VERSION
	.align		4
        /*0000*/ 	.byte	0x04, 0x37
        /*0002*/ 	.short	(.L_409 - .L_408)
.L_408:
        /*0004*/ 	.word	0x00000082


	//----- nvinfo : EIATTR_KPARAM_INFO
	.align		4
.L_409:
        /*0008*/ 	.byte	0x04, 0x17
        /*000a*/ 	.short	(.L_411 - .L_410)
.L_410:
        /*000c*/ 	.word	0x00000000
        /*0010*/ 	.short	0x000b
        /*0012*/ 	.short	0x0058
        /*0014*/ 	.byte	0x00, 0xf5, 0x21, 0x00


	//----- nvinfo : EIATTR_KPARAM_INFO
	.align		4
.L_411:
        /*0018*/ 	.byte	0x04, 0x17
        /*001a*/ 	.short	(.L_413 - .L_412)
.L_412:
        /*001c*/ 	.word	0x00000000
        /*0020*/ 	.short	0x000a
        /*0022*/ 	.short	0x0050
        /*0024*/ 	.byte	0x00, 0xf5, 0x21, 0x00


	//----- nvinfo : EIATTR_KPARAM_INFO
	.align		4
.L_413:
        /*0028*/ 	.byte	0x04, 0x17
        /*002a*/ 	.short	(.L_415 - .L_414)
.L_414:
        /*002c*/ 	.word	0x00000000
        /*0030*/ 	.short	0x0009
        /*0032*/ 	.short	0x0048
        /*0034*/ 	.byte	0x00, 0xf0, 0x21, 0x00


	//----- nvinfo : EIATTR_KPARAM_INFO
	.align		4
.L_415:
        /*0038*/ 	.byte	0x04, 0x17
        /*003a*/ 	.short	(.L_417 - .L_416)
.L_416:
        /*003c*/ 	.word	0x00000000
        /*0040*/ 	.short	0x0008
        /*0042*/ 	.short	0x0040
        /*0044*/ 	.byte	0x00, 0xf0, 0x11, 0x00


	//----- nvinfo : EIATTR_KPARAM_INFO
	.align		4
.L_417:
        /*0048*/ 	.byte	0x04, 0x17
        /*004a*/ 	.short	(.L_419 - .L_418)
.L_418:
        /*004c*/ 	.word	0x00000000
        /*0050*/ 	.short	0x0007
        /*0052*/ 	.short	0x0038
        /*0054*/ 	.byte	0x00, 0xf5, 0x21, 0x00


	//----- nvinfo : EIATTR_KPARAM_INFO
	.align		4
.L_419:
        /*0058*/ 	.byte	0x04, 0x17
        /*005a*/ 	.short	(.L_421 - .L_420)
.L_420:
        /*005c*/ 	.word	0x00000000
        /*0060*/ 	.short	0x0006
        /*0062*/ 	.short	0x0030
        /*0064*/ 	.byte	0x00, 0xf5, 0x21, 0x00


	//----- nvinfo : EIATTR_KPARAM_INFO
	.align		4
.L_421:
        /*0068*/ 	.byte	0x04, 0x17
        /*006a*/ 	.short	(.L_423 - .L_422)
.L_422:
        /*006c*/ 	.word	0x00000000
        /*0070*/ 	.short	0x0005
        /*0072*/ 	.short	0x0028
        /*0074*/ 	.byte	0x00, 0xf5, 0x21, 0x00


	//----- nvinfo : EIATTR_KPARAM_INFO
	.align		4
.L_423:
        /*0078*/ 	.byte	0x04, 0x17
        /*007a*/ 	.short	(.L_425 - .L_424)
.L_424:
        /*007c*/ 	.word	0x00000000
        /*0080*/ 	.short	0x0004
        /*0082*/ 	.short	0x0020
        /*0084*/ 	.byte	0x00, 0xf5, 0x21, 0x00


	//----- nvinfo : EIATTR_KPARAM_INFO
	.align		4
.L_425:
        /*0088*/ 	.byte	0x04, 0x17
        /*008a*/ 	.short	(.L_427 - .L_426)
.L_426:
        /*008c*/ 	.word	0x00000000
        /*0090*/ 	.short	0x0003
        /*0092*/ 	.short	0x0018
        /*0094*/ 	.byte	0x00, 0xf5, 0x21, 0x00


	//----- nvinfo : EIATTR_KPARAM_INFO
	.align		4
.L_427:
        /*0098*/ 	.byte	0x04, 0x17
        /*009a*/ 	.short	(.L_429 - .L_428)
.L_428:
        /*009c*/ 	.word	0x00000000
        /*00a0*/ 	.short	0x0002
        /*00a2*/ 	.short	0x0010
        /*00a4*/ 	.byte	0x00, 0xf5, 0x21, 0x00


	//----- nvinfo : EIATTR_KPARAM_INFO
	.align		4
.L_429:
        /*00a8*/ 	.byte	0x04, 0x17
        /*00aa*/ 	.short	(.L_431 - .L_430)
.L_430:
        /*00ac*/ 	.word	0x00000000
        /*00b0*/ 	.short	0x0001
        /*00b2*/ 	.short	0x0008
        /*00b4*/ 	.byte	0x00, 0xf5, 0x21, 0x00


	//----- nvinfo : EIATTR_KPARAM_INFO
	.align		4
.L_431:
        /*00b8*/ 	.byte	0x04, 0x17
        /*00ba*/ 	.short	(.L_433 - .L_432)
.L_432:
        /*00bc*/ 	.word	0x00000000
        /*00c0*/ 	.short	0x0000
        /*00c2*/ 	.short	0x0000
        /*00c4*/ 	.byte	0x00, 0xf5, 0x21, 0x00


	//----- nvinfo : EIATTR_SPARSE_MMA_MASK
	.align		4
.L_433:
        /*00c8*/ 	.byte	0x03, 0x50
        /*00ca*/ 	.short	0x0000


	//----- nvinfo : EIATTR_MAXREG_COUNT
	.align		4
        /*00cc*/ 	.byte	0x03, 0x1b
        /*00ce*/ 	.short	0x0040


	//----- nvinfo : EIATTR_MERCURY_ISA_VERSION
	.align		4
        /*00d0*/ 	.byte	0x03, 0x5f
        /*00d2*/ 	.short	0x0101


	//----- nvinfo : EIATTR_VRC_CTA_INIT_COUNT
	.align		4
        /*00d4*/ 	.byte	0x02, 0x4a
	.zero		1
	.zero		1


	//----- nvinfo : EIATTR_EXIT_INSTR_OFFSETS
	.align		4
        /*00d8*/ 	.byte	0x04, 0x1c
        /*00da*/ 	.short	(.L_435 - .L_434)


	//   ....[0]....
.L_434:
        /*00dc*/ 	.word	0x00000010


	//----- nvinfo : EIATTR_MAX_THREADS
	.align		4
.L_435:
        /*00e0*/ 	.byte	0x04, 0x05
        /*00e2*/ 	.short	(.L_437 - .L_436)
.L_436:
        /*00e4*/ 	.word	0x00000140
        /*00e8*/ 	.word	0x00000001
        /*00ec*/ 	.word	0x00000001


	//----- nvinfo : EIATTR_CBANK_PARAM_SIZE
	.align		4
.L_437:
        /*00f0*/ 	.byte	0x03, 0x19
        /*00f2*/ 	.short	0x0060


	//----- nvinfo : EIATTR_PARAM_CBANK
	.align		4
        /*00f4*/ 	.byte	0x04, 0x0a
        /*00f6*/ 	.short	(.L_439 - .L_438)
	.align		4
.L_438:
        /*00f8*/ 	.word	index@(.nv.constant0._ZN13group_norm_v218gn_bwd_cuda_kernelI13__nv_bfloat16Li320ELi3ELi16ELi160ELi64ELb1ELb1ELi8ELi320ELi320ELi4ELb1ELi40ELb0ELb0ELNS_15WgradSyncMethodE3ENS_16CompileConditionILi1000EEEEEvPT_S6_S6_PKS5_S8_S8_S8_PKfflPfPj)
        /*00fc*/ 	.short	0x0380
        /*00fe*/ 	.short	0x0060


	//----- nvinfo : EIATTR_SW_WAR
	.align		4
.L_439:
        /*0100*/ 	.byte	0x04, 0x36
        /*0102*/ 	.short	(.L_441 - .L_440)
.L_440:
        /*0104*/ 	.word	0x00000008
.L_441:


//--------------------- .nv.info._ZN13group_norm_v218gn_bwd_cuda_kernelI13__nv_bfloat16Li320ELi1ELi16ELi160ELi64ELb1ELb1ELi16ELi320ELi320ELi4ELb1ELi32ELb0ELb0ELNS_15WgradSyncMethodE3ENS_16CompileConditionILi1000EEEEEvPT_S6_S6_PKS5_S8_S8_S8_PKfflPfPj --------------------------
	.section	.nv.info._ZN13group_norm_v218gn_bwd_cuda_kernelI13__nv_bfloat16Li320ELi1ELi16ELi160ELi64ELb1ELb1ELi16ELi320ELi320ELi4ELb1ELi32ELb0ELb0ELNS_15WgradSyncMethodE3ENS_16CompileConditionILi1000EEEEEvPT_S6_S6_PKS5_S8_S8_S8_PKfflPfPj,"",@"SHT_CUDA_INFO"
	.sectionflags	@""
	.align	4


	//----- nvinfo : EIATTR_CUDA_API_VERSION
	.align		4
        /*0000*/ 	.byte	0x04, 0x37
        /*0002*/ 	.short	(.L_443 - .L_442)
.L_442:
        /*0004*/ 	.word	0x00000082


	//----- nvinfo : EIATTR_KPARAM_INFO
	.align		4
.L_443:
        /*0008*/ 	.byte	0x04, 0x17
        /*000a*/ 	.short	(.L_445 - .L_444)
.L_444:
        /*000c*/ 	.word	0x00000000
        /*0010*/ 	.short	0x000b
        /*0012*/ 	.short	0x0058
        /*0014*/ 	.byte	0x00, 0xf5, 0x21, 0x00


	//----- nvinfo : EIATTR_KPARAM_INFO
	.align		4
.L_445:
        /*0018*/ 	.byte	0x04, 0x17
        /*001a*/ 	.short	(.L_447 - .L_446)
.L_446:
        /*001c*/ 	.word	0x00000000
        /*0020*/ 	.short	0x000a
        /*0022*/ 	.short	0x0050
        /*0024*/ 	.byte	0x00, 0xf5, 0x21, 0x00


	//----- nvinfo : EIATTR_KPARAM_INFO
	.align		4
.L_447:
        /*0028*/ 	.byte	0x04, 0x17
        /*002a*/ 	.short	(.L_449 - .L_448)
.L_448:
        /*002c*/ 	.word	0x00000000
        /*0030*/ 	.short	0x0009
        /*0032*/ 	.short	0x0048
        /*0034*/ 	.byte	0x00, 0xf0, 0x21, 0x00


	//----- nvinfo : EIATTR_KPARAM_INFO
	.align		4
.L_449:
        /*0038*/ 	.byte	0x04, 0x17
        /*003a*/ 	.short	(.L_451 - .L_450)
.L_450:
        /*003c*/ 	.word	0x00000000
        /*0040*/ 	.short	0x0008
        /*0042*/ 	.short	0x0040
        /*0044*/ 	.byte	0x00, 0xf0, 0x11, 0x00


	//----- nvinfo : EIATTR_KPARAM_INFO
	.align		4
.L_451:
        /*0048*/ 	.byte	0x04, 0x17
        /*004a*/ 	.short	(.L_453 - .L_452)
.L_452:
        /*004c*/ 	.word	0x00000000
        /*0050*/ 	.short	0x0007
        /*0052*/ 	.short	0x0038
        /*0054*/ 	.byte	0x00, 0xf5, 0x21, 0x00


	//----- nvinfo : EIATTR_KPARAM_INFO
	.align		4
.L_453:
        /*0058*/ 	.byte	0x04, 0x17
        /*005a*/ 	.short	(.L_455 - .L_454)
.L_454:
        /*005c*/ 	.word	0x00000000
        /*0060*/ 	.short	0x0006
        /*0062*/ 	.short	0x0030
        /*0064*/ 	.byte	0x00, 0xf5, 0x21, 0x00


	//----- nvinfo : EIATTR_KPARAM_INFO
	.align		4
.L_455:
        /*0068*/ 	.byte	0x04, 0x17
        /*006a*/ 	.short	(.L_457 - .L_456)
.L_456:
        /*006c*/ 	.word	0x00000000
        /*0070*/ 	.short	0x0005
        /*0072*/ 	.short	0x0028
        /*0074*/ 	.byte	0x00, 0xf5, 0x21, 0x00


	//----- nvinfo : EIATTR_KPARAM_INFO
	.align		4
.L_457:
        /*0078*/ 	.byte	0x04, 0x17
        /*007a*/ 	.short	(.L_459 - .L_458)
.L_458:
        /*007c*/ 	.word	0x00000000
        /*0080*/ 	.short	0x0004
        /*0082*/ 	.short	0x0020
        /*0084*/ 	.byte	0x00, 0xf5, 0x21, 0x00


	//----- nvinfo : EIATTR_KPARAM_INFO
	.align		4
.L_459:
        /*0088*/ 	.byte	0x04, 0x17
        /*008a*/ 	.short	(.L_461 - .L_460)
.L_460:
        /*008c*/ 	.word	0x00000000
        /*0090*/ 	.short	0x0003
        /*0092*/ 	.short	0x0018
        /*0094*/ 	.byte	0x00, 0xf5, 0x21, 0x00


	//----- nvinfo : EIATTR_KPARAM_INFO
	.align		4
.L_461:
        /*0098*/ 	.byte	0x04, 0x17
        /*009a*/ 	.short	(.L_463 - .L_462)
.L_462:
        /*009c*/ 	.word	0x00000000
        /*00a0*/ 	.short	0x0002
        /*00a2*/ 	.short	0x0010
        /*00a4*/ 	.byte	0x00, 0xf5, 0x21, 0x00


	//----- nvinfo : EIATTR_KPARAM_INFO
	.align		4
.L_463:
        /*00a8*/ 	.byte	0x04, 0x17
        /*00aa*/ 	.short	(.L_465 - .L_464)
.L_464:
        /*00ac*/ 	.word	0x00000000
        /*00b0*/ 	.short	0x0001
        /*00b2*/ 	.short	0x0008
        /*00b4*/ 	.byte	0x00, 0xf5, 0x21, 0x00


	//----- nvinfo : EIATTR_KPARAM_INFO
	.align		4
.L_465:
        /*00b8*/ 	.byte	0x04, 0x17
        /*00ba*/ 	.short	(.L_467 - .L_466)
.L_466:
        /*00bc*/ 	.word	0x00000000
        /*00c0*/ 	.short	0x0000
        /*00c2*/ 	.short	0x0000
        /*00c4*/ 	.byte	0x00, 0xf5, 0x21, 0x00


	//----- nvinfo : EIATTR_SPARSE_MMA_MASK
	.align		4
.L_467:
        /*00c8*/ 	.byte	0x03, 0x50
        /*00ca*/ 	.short	0x0000


	//----- nvinfo : EIATTR_MAXREG_COUNT
	.align		4
        /*00cc*/ 	.byte	0x03, 0x1b
        /*00ce*/ 	.short	0x00a8


	//----- nvinfo : EIATTR_MERCURY_ISA_VERSION
	.align		4
        /*00d0*/ 	.byte	0x03, 0x5f
        /*00d2*/ 	.short	0x0101


	//----- nvinfo : EIATTR_VRC_CTA_INIT_COUNT
	.align		4
        /*00d4*/ 	.byte	0x02, 0x4a
	.zero		1
	.zero		1


	//----- nvinfo : EIATTR_EXIT_INSTR_OFFSETS
	.align		4
        /*00d8*/ 	.byte	0x04, 0x1c
        /*00da*/ 	.short	(.L_469 - .L_468)


	//   ....[0]....
.L_468:
        /*00dc*/ 	.word	0x00000010


	//----- nvinfo : EIATTR_MAX_THREADS
	.align		4
.L_469:
        /*00e0*/ 	.byte	0x04, 0x05
        /*00e2*/ 	.short	(.L_471 - .L_470)
.L_470:
        /*00e4*/ 	.word	0x00000140
        /*00e8*/ 	.word	0x00000001
        /*00ec*/ 	.word	0x00000001


	//----- nvinfo : EIATTR_CBANK_PARAM_SIZE
	.align		4
.L_471:
        /*00f0*/ 	.byte	0x03, 0x19
        /*00f2*/ 	.short	0x0060


	//----- nvinfo : EIATTR_PARAM_CBANK
	.align		4
        /*00f4*/ 	.byte	0x04, 0x0a
        /*00f6*/ 	.short	(.L_473 - .L_472)
	.align		4
.L_472:
        /*00f8*/ 	.word	index@(.nv.constant0._ZN13group_norm_v218gn_bwd_cuda_kernelI13__nv_bfloat16Li320ELi1ELi16ELi160ELi64ELb1ELb1ELi16ELi320ELi320ELi4ELb1ELi32ELb0ELb0ELNS_15WgradSyncMethodE3ENS_16CompileConditionILi1000EEEEEvPT_S6_S6_PKS5_S8_S8_S8_PKfflPfPj)
        /*00fc*/ 	.short	0x0380
        /*00fe*/ 	.short	0x0060


	//----- nvinfo : EIATTR_SW_WAR
	.align		4
.L_473:
        /*0100*/ 	.byte	0x04, 0x36
        /*0102*/ 	.short	(.L_475 - .L_474)
.L_474:
        /*0104*/ 	.word	0x00000008
.L_475:


//--------------------- .nv.info._ZN13group_norm_v218gn_bwd_cuda_kernelI13__nv_bfloat16Li320ELi3ELi16ELi160ELi64ELb1ELb1ELi16ELi320ELi320ELi4ELb1ELi80ELb0ELb0ELNS_15WgradSyncMethodE3ENS_16CompileConditionILi1000EEEEEvPT_S6_S6_PKS5_S8_S8_S8_PKfflPfPj --------------------------
	.section	.nv.info._ZN13group_norm_v218gn_bwd_cuda_kernelI13__nv_bfloat16Li320ELi3ELi16ELi160ELi64ELb1ELb1ELi16ELi320ELi320ELi4ELb1ELi80ELb0ELb0ELNS_15WgradSyncMethodE3ENS_16CompileConditionILi1000EEEEEvPT_S6_S6_PKS5_S8_S8_S8_PKfflPfPj,"",@"SHT_CUDA_INFO"
	.sectionflags	@""
	.align	4


	//----- nvinfo : EIATTR_CUDA_API_VERSION
	.align		4
        /*0000*/ 	.byte	0x04, 0x37
        /*0002*/ 	.short	(.L_477 - .L_476)
.L_476:
        /*0004*/ 	.word	0x00000082


	//----- nvinfo : EIATTR_KPARAM_INFO
	.align		4
.L_477:
        /*0008*/ 	.byte	0x04, 0x17
        /*000a*/ 	.short	(.L_479 - .L_478)
.L_478:
        /*000c*/ 	.word	0x00000000
        /*0010*/ 	.short	0x000b
        /*0012*/ 	.short	0x0058
        /*0014*/ 	.byte	0x00, 0xf5, 0x21, 0x00


	//----- nvinfo : EIATTR_KPARAM_INFO
	.align		4
.L_479:
        /*0018*/ 	.byte	0x04, 0x17
        /*001a*/ 	.short	(.L_481 - .L_480)
.L_480:
        /*001c*/ 	.word	0x00000000
        /*0020*/ 	.short	0x000a
        /*0022*/ 	.short	0x0050
        /*0024*/ 	.byte	0x00, 0xf5, 0x21, 0x00


	//----- nvinfo : EIATTR_KPARAM_INFO
	.align		4
.L_481:
        /*0028*/ 	.byte	0x04, 0x17
        /*002a*/ 	.short	(.L_483 - .L_482)
.L_482:
        /*002c*/ 	.word	0x00000000
        /*0030*/ 	.short	0x0009
        /*0032*/ 	.short	0x0048
        /*0034*/ 	.byte	0x00, 0xf0, 0x21, 0x00


	//----- nvinfo : EIATTR_KPARAM_INFO
	.align		4
.L_483:
        /*0038*/ 	.byte	0x04, 0x17
        /*003a*/ 	.short	(.L_485 - .L_484)
.L_484:
        /*003c*/ 	.word	0x00000000
        /*0040*/ 	.short	0x0008
        /*0042*/ 	.short	0x0040
        /*0044*/ 	.byte	0x00, 0xf0, 0x11, 0x00


	//----- nvinfo : EIATTR_KPARAM_INFO
	.align		4
.L_485:
        /*0048*/ 	.byte	0x04, 0x17
        /*004a*/ 	.short	(.L_487 - .L_486)
.L_486:
        /*004c*/ 	.word	0x00000000
        /*0050*/ 	.short	0x0007
        /*0052*/ 	.short	0x0038
        /*0054*/ 	.byte	0x00, 0xf5, 0x21, 0x00


	//----- nvinfo : EIATTR_KPARAM_INFO
	.align		4
.L_487:
        /*0058*/ 	.byte	0x04, 0x17
        /*005a*/ 	.short	(.L_489 - .L_488)
.L_488:
        /*005c*/ 	.word	0x00000000
        /*0060*/ 	.short	0x0006
        /*0062*/ 	.short	0x0030
        /*0064*/ 	.byte	0x00, 0xf5, 0x21, 0x00


	//----- nvinfo : EIATTR_KPARAM_INFO
	.align		4
.L_489:
        /*0068*/ 	.byte	0x04, 0x17
        /*006a*/ 	.short	(.L_491 - .L_490)
.L_490:
        /*006c*/ 	.word	0x00000000
        /*0070*/ 	.short	0x0005
        /*0072*/ 	.short	0x0028
        /*0074*/ 	.byte	0x00, 0xf5, 0x21, 0x00


	//----- nvinfo : EIATTR_KPARAM_INFO
	.align		4
.L_491:
        /*0078*/ 	.byte	0x04, 0x17
        /*007a*/ 	.short	(.L_493 - .L_492)
.L_492:
        /*007c*/ 	.word	0x00000000
        /*0080*/ 	.short	0x0004
        /*0082*/ 	.short	0x0020
        /*0084*/ 	.byte	0x00, 0xf5, 0x21, 0x00


	//----- nvinfo : EIATTR_KPARAM_INFO
	.align		4
.L_493:
        /*0088*/ 	.byte	0x04, 0x17
        /*008a*/ 	.short	(.L_495 - .L_494)
.L_494:
        /*008c*/ 	.word	0x00000000
        /*0090*/ 	.short	0x0003
        /*0092*/ 	.short	0x0018
        /*0094*/ 	.byte	0x00, 0xf5, 0x21, 0x00


	//----- nvinfo : EIATTR_KPARAM_INFO
	.align		4
.L_495:
        /*0098*/ 	.byte	0x04, 0x17
        /*009a*/ 	.short	(.L_497 - .L_496)
.L_496:
        /*009c*/ 	.word	0x00000000
        /*00a0*/ 	.short	0x0002
        /*00a2*/ 	.short	0x0010
        /*00a4*/ 	.byte	0x00, 0xf5, 0x21, 0x00


	//----- nvinfo : EIATTR_KPARAM_INFO
	.align		4
.L_497:
        /*00a8*/ 	.byte	0x04, 0x17
        /*00aa*/ 	.short	(.L_499 - .L_498)
.L_498:
        /*00ac*/ 	.word	0x00000000
        /*00b0*/ 	.short	0x0001
        /*00b2*/ 	.short	0x0008
        /*00b4*/ 	.byte	0x00, 0xf5, 0x21, 0x00


	//----- nvinfo : EIATTR_KPARAM_INFO
	.align		4
.L_499:
        /*00b8*/ 	.byte	0x04, 0x17
        /*00ba*/ 	.short	(.L_501 - .L_500)
.L_500:
        /*00bc*/ 	.word	0x00000000
        /*00c0*/ 	.short	0x0000
        /*00c2*/ 	.short	0x0000
        /*00c4*/ 	.byte	0x00, 0xf5, 0x21, 0x00


	//----- nvinfo : EIATTR_SPARSE_MMA_MASK
	.align		4
.L_501:
        /*00c8*/ 	.byte	0x03, 0x50
        /*00ca*/ 	.short	0x0000


	//----- nvinfo : EIATTR_MAXREG_COUNT
	.align		4
        /*00cc*/ 	.byte	0x03, 0x1b
        /*00ce*/ 	.short	0x0040


	//----- nvinfo : EIATTR_MERCURY_ISA_VERSION
	.align		4
        /*00d0*/ 	.byte	0x03, 0x5f
        /*00d2*/ 	.short	0x0101


	//----- nvinfo : EIATTR_VRC_CTA_INIT_COUNT
	.align		4
        /*00d4*/ 	.byte	0x02, 0x4a
	.zero		1
	.zero		1


	//----- nvinfo : EIATTR_EXIT_INSTR_OFFSETS
	.align		4
        /*00d8*/ 	.byte	0x04, 0x1c
        /*00da*/ 	.short	(.L_503 - .L_502)


	//   ....[0]....
.L_502:
        /*00dc*/ 	.word	0x00000010


	//----- nvinfo : EIATTR_MAX_THREADS
	.align		4
.L_503:
        /*00e0*/ 	.byte	0x04, 0x05
        /*00e2*/ 	.short	(.L_505 - .L_504)
.L_504:
        /*00e4*/ 	.word	0x00000140
        /*00e8*/ 	.word	0x00000001
        /*00ec*/ 	.word	0x00000001


	//----- nvinfo : EIATTR_CBANK_PARAM_SIZE
	.align		4
.L_505:
        /*00f0*/ 	.byte	0x03, 0x19
        /*00f2*/ 	.short	0x0060


	//----- nvinfo : EIATTR_PARAM_CBANK
	.align		4
        /*00f4*/ 	.byte	0x04, 0x0a
        /*00f6*/ 	.short	(.L_507 - .L_506)
	.align		4
.L_506:
        /*00f8*/ 	.word	index@(.nv.constant0._ZN13group_norm_v218gn_bwd_cuda_kernelI13__nv_bfloat16Li320ELi3ELi16ELi160ELi64ELb1ELb1ELi16ELi320ELi320ELi4ELb1ELi80ELb0ELb0ELNS_15WgradSyncMethodE3ENS_16CompileConditionILi1000EEEEEvPT_S6_S6_PKS5_S8_S8_S8_PKfflPfPj)
        /*00fc*/ 	.short	0x0380
        /*00fe*/ 	.short	0x0060


	//----- nvinfo : EIATTR_SW_WAR
	.align		4
.L_507:
        /*0100*/ 	.byte	0x04, 0x36
        /*0102*/ 	.short	(.L_509 - .L_508)
.L_508:
        /*0104*/ 	.word	0x00000008
.L_509:


//--------------------- .nv.info._ZN13group_norm_v218gn_bwd_cuda_kernelI13__nv_bfloat16Li320ELi1ELi16ELi160ELi64ELb1ELb1ELi32ELi320ELi320ELi4ELb1ELi72ELb0ELb0ELNS_15WgradSyncMethodE1ENS_16CompileConditionILi1000EEEEEvPT_S6_S6_PKS5_S8_S8_S8_PKfflPfPj --------------------------
	.section	.nv.info._ZN13group_norm_v218gn_bwd_cuda_kernelI13__nv_bfloat16Li320ELi1ELi16ELi160ELi64ELb1ELb1ELi32ELi320ELi320ELi4ELb1ELi72ELb0ELb0ELNS_15WgradSyncMethodE1ENS_16CompileConditionILi1000EEEEEvPT_S6_S6_PKS5_S8_S8_S8_PKfflPfPj,"",@"SHT_CUDA_INFO"
	.sectionflags	@""
	.align	4


	//----- nvinfo : EIATTR_CUDA_API_VERSION
	.align		4
        /*0000*/ 	.byte	0x04, 0x37
        /*0002*/ 	.short	(.L_511 - .L_510)
.L_510:
        /*0004*/ 	.word	0x00000082


	//----- nvinfo : EIATTR_KPARAM_INFO
	.align		4
.L_511:
        /*0008*/ 	.byte	0x04, 0x17
        /*000a*/ 	.short	(.L_513 - .L_512)
.L_512:
        /*000c*/ 	.word	0x00000000
        /*0010*/ 	.short	0x000b
        /*0012*/ 	.short	0x0058
        /*0014*/ 	.byte	0x00, 0xf5, 0x21, 0x00


	//----- nvinfo : EIATTR_KPARAM_INFO
	.align		4
.L_513:
        /*0018*/ 	.byte	0x04, 0x17
        /*001a*/ 	.short	(.L_515 - .L_514)
.L_514:
        /*001c*/ 	.word	0x00000000
        /*0020*/ 	.short	0x000a
        /*0022*/ 	.short	0x0050
        /*0024*/ 	.byte	0x00, 0xf5, 0x21, 0x00


	//----- nvinfo : EIATTR_KPARAM_INFO
	.align		4
.L_515:
        /*0028*/ 	.byte	0x04, 0x17
        /*002a*/ 	.short	(.L_517 - .L_516)
.L_516:
        /*002c*/ 	.word	0x00000000
        /*0030*/ 	.short	0x0009
        /*0032*/ 	.short	0x0048
        /*0034*/ 	.byte	0x00, 0xf0, 0x21, 0x00


	//----- nvinfo : EIATTR_KPARAM_INFO
	.align		4
.L_517:
        /*0038*/ 	.byte	0x04, 0x17
        /*003a*/ 	.short	(.L_519 - .L_518)
.L_518:
        /*003c*/ 	.word	0x00000000
        /*0040*/ 	.short	0x0008
        /*0042*/ 	.short	0x0040
        /*0044*/ 	.byte	0x00, 0xf0, 0x11, 0x00


	//----- nvinfo : EIATTR_KPARAM_INFO
	.align		4
.L_519:
        /*0048*/ 	.byte	0x04, 0x17
        /*004a*/ 	.short	(.L_521 - .L_520)
.L_520:
        /*004c*/ 	.word	0x00000000
        /*0050*/ 	.short	0x0007
        /*0052*/ 	.short	0x0038
        /*0054*/ 	.byte	0x00, 0xf5, 0x21, 0x00


	//----- nvinfo : EIATTR_KPARAM_INFO
	.align		4
.L_521:
        /*0058*/ 	.byte	0x04, 0x17
        /*005a*/ 	.short	(.L_523 - .L_522)
.L_522:
        /*005c*/ 	.word	0x00000000
        /*0060*/ 	.short	0x0006
        /*0062*/ 	.short	0x0030
        /*0064*/ 	.byte	0x00, 0xf5, 0x21, 0x00


	//----- nvinfo : EIATTR_KPARAM_INFO
	.align		4
.L_523:
        /*0068*/ 	.byte	0x04, 0x17
        /*006a*/ 	.short	(.L_525 - .L_524)
.L_524:
        /*006c*/ 	.word	0x00000000
        /*0070*/ 	.short	0x0005
        /*0072*/ 	.short	0x0028
        /*0074*/ 	.byte	0x00, 0xf5, 0x21, 0x00


	//----- nvinfo : EIATTR_KPARAM_INFO
	.align		4
.L_525:
        /*0078*/ 	.byte	0x04, 0x17
        /*007a*/ 	.short	(.L_527 - .L_526)
.L_526:
        /*007c*/ 	.word	0x00000000
        /*0080*/ 	.short	0x0004
        /*0082*/ 	.short	0x0020
        /*0084*/ 	.byte	0x00, 0xf5, 0x21, 0x00


	//----- nvinfo : EIATTR_KPARAM_INFO
	.align		4
.L_527:
        /*0088*/ 	.byte	0x04, 0x17
        /*008a*/ 	.short	(.L_529 - .L_528)
.L_528:
        /*008c*/ 	.word	0x00000000
        /*0090*/ 	.short	0x0003
        /*0092*/ 	.short	0x0018
        /*0094*/ 	.byte	0x00, 0xf5, 0x21, 0x00


	//----- nvinfo : EIATTR_KPARAM_INFO
	.align		4
.L_529:
        /*0098*/ 	.byte	0x04, 0x17
        /*009a*/ 	.short	(.L_531 - .L_530)
.L_530:
        /*009c*/ 	.word	0x00000000
        /*00a0*/ 	.short	0x0002
        /*00a2*/ 	.short	0x0010
        /*00a4*/ 	.byte	0x00, 0xf5, 0x21, 0x00


	//----- nvinfo : EIATTR_KPARAM_INFO
	.align		4
.L_531:
        /*00a8*/ 	.byte	0x04, 0x17
        /*00aa*/ 	.short	(.L_533 - .L_532)
.L_532:
        /*00ac*/ 	.word	0x00000000
        /*00b0*/ 	.short	0x0001
        /*00b2*/ 	.short	0x0008
        /*00b4*/ 	.byte	0x00, 0xf5, 0x21, 0x00


	//----- nvinfo : EIATTR_KPARAM_INFO
	.align		4
.L_533:
        /*00b8*/ 	.byte	0x04, 0x17
        /*00ba*/ 	.short	(.L_535 - .L_534)
.L_534:
        /*00bc*/ 	.word	0x00000000
        /*00c0*/ 	.short	0x0000
        /*00c2*/ 	.short	0x0000
        /*00c4*/ 	.byte	0x00, 0xf5, 0x21, 0x00


	//----- nvinfo : EIATTR_SPARSE_MMA_MASK
	.align		4
.L_535:
        /*00c8*/ 	.byte	0x03, 0x50
        /*00ca*/ 	.short	0x0000


	//----- nvinfo : EIATTR_MAXREG_COUNT
	.align		4
        /*00cc*/ 	.byte	0x03, 0x1b
        /*00ce*/ 	.short	0x00a8


	//----- nvinfo : EIATTR_MERCURY_ISA_VERSION
	.align		4
        /*00d0*/ 	.byte	0x03, 0x5f
        /*00d2*/ 	.short	0x0101


	//----- nvinfo : EIATTR_VRC_CTA_INIT_COUNT
	.align		4
        /*00d4*/ 	.byte	0x02, 0x4a
	.zero		1
	.zero		1


	//----- nvinfo : EIATTR_EXIT_INSTR_OFFSETS
	.align		4
        /*00d8*/ 	.byte	0x04, 0x1c
        /*00da*/ 	.short	(.L_537 - .L_536)


	//   ....[0]....
.L_536:
        /*00dc*/ 	.word	0x00000010


	//----- nvinfo : EIATTR_MAX_THREADS
	.align		4
.L_537:
        /*00e0*/ 	.byte	0x04, 0x05
        /*00e2*/ 	.short	(.L_539 - .L_538)
.L_538:
        /*00e4*/ 	.word	0x00000140
        /*00e8*/ 	.word	0x00000001
        /*00ec*/ 	.word	0x00000001


	//----- nvinfo : EIATTR_CBANK_PARAM_SIZE
	.align		4
.L_539:
        /*00f0*/ 	.byte	0x03, 0x19
        /*00f2*/ 	.short	0x0060


	//----- nvinfo : EIATTR_PARAM_CBANK
	.align		4
        /*00f4*/ 	.byte	0x04, 0x0a
        /*00f6*/ 	.short	(.L_541 - .L_540)
	.align		4
.L_540:
        /*00f8*/ 	.word	index@(.nv.constant0._ZN13group_norm_v218gn_bwd_cuda_kernelI13__nv_bfloat16Li320ELi1ELi16ELi160ELi64ELb1ELb1ELi32ELi320ELi320ELi4ELb1ELi72ELb0ELb0ELNS_15WgradSyncMethodE1ENS_16CompileConditionILi1000EEEEEvPT_S6_S6_PKS5_S8_S8_S8_PKfflPfPj)
        /*00fc*/ 	.short	0x0380
        /*00fe*/ 	.short	0x0060


	//----- nvinfo : EIATTR_SW_WAR
	.align		4
.L_541:
        /*0100*/ 	.byte	0x04, 0x36
        /*0102*/ 	.short	(.L_543 - .L_542)
.L_542:
        /*0104*/ 	.word	0x00000008
.L_543:


//--------------------- .nv.info._ZN13group_norm_v218gn_bwd_cuda_kernelI13__nv_bfloat16Li320ELi1ELi16ELi160ELi64ELb1ELb1ELi32ELi320ELi320ELi4ELb1ELi72ELb0ELb1ELNS_15WgradSyncMethodE1ENS_16CompileConditionILi1000EEEEEvPT_S6_S6_PKS5_S8_S8_S8_PKfflPfPj --------------------------
	.section	.nv.info._ZN13group_norm_v218gn_bwd_cuda_kernelI13__nv_bfloat16Li320ELi1ELi16ELi160ELi64ELb1ELb1ELi32ELi320ELi320ELi4ELb1ELi72ELb0ELb1ELNS_15WgradSyncMethodE1ENS_16CompileConditionILi1000EEEEEvPT_S6_S6_PKS5_S8_S8_S8_PKfflPfPj,"",@"SHT_CUDA_INFO"
	.sectionflags	@""
	.align	4


	//----- nvinfo : EIATTR_CUDA_API_VERSION
	.align		4
        /*0000*/ 	.byte	0x04, 0x37
        /*0002*/ 	.short	(.L_545 - .L_544)
.L_544:
        /*0004*/ 	.word	0x00000082


	//----- nvinfo : EIATTR_KPARAM_INFO
	.align		4
.L_545:
        /*0008*/ 	.byte	0x04, 0x17
        /*000a*/ 	.short	(.L_547 - .L_546)
.L_546:
        /*000c*/ 	.word	0x00000000
        /*0010*/ 	.short	0x000b
        /*0012*/ 	.short	0x0058
        /*0014*/ 	.byte	0x00, 0xf5, 0x21, 0x00


	//----- nvinfo : EIATTR_KPARAM_INFO
	.align		4
.L_547:
        /*0018*/ 	.byte	0x04, 0x17
        /*001a*/ 	.short	(.L_549 - .L_548)
.L_548:
        /*001c*/ 	.word	0x00000000
        /*0020*/ 	.short	0x000a
        /*0022*/ 	.short	0x0050
        /*0024*/ 	.byte	0x00, 0xf5, 0x21, 0x00


	//----- nvinfo : EIATTR_KPARAM_INFO
	.align		4
.L_549:
        /*0028*/ 	.byte	0x04, 0x17
        /*002a*/ 	.short	(.L_551 - .L_550)
.L_550:
        /*002c*/ 	.word	0x00000000
        /*0030*/ 	.short	0x0009
        /*0032*/ 	.short	0x0048
        /*0034*/ 	.byte	0x00, 0xf0, 0x21, 0x00


	//----- nvinfo : EIATTR_KPARAM_INFO
	.align		4
.L_551:
        /*0038*/ 	.byte	0x04, 0x17
        /*003a*/ 	.short	(.L_553 - .L_552)
.L_552:
        /*003c*/ 	.word	0x00000000
        /*0040*/ 	.short	0x0008
        /*0042*/ 	.short	0x0040
        /*0044*/ 	.byte	0x00, 0xf0, 0x11, 0x00


	//----- nvinfo : EIATTR_KPARAM_INFO
	.align		4
.L_553:
        /*0048*/ 	.byte	0x04, 0x17
        /*004a*/ 	.short	(.L_555 - .L_554)
.L_554:
        /*004c*/ 	.word	0x00000000
        /*0050*/ 	.short	0x0007
        /*0052*/ 	.short	0x0038
        /*0054*/ 	.byte	0x00, 0xf5, 0x21, 0x00


	//----- nvinfo : EIATTR_KPARAM_INFO
	.align		4
.L_555:
        /*0058*/ 	.byte	0x04, 0x17
        /*005a*/ 	.short	(.L_557 - .L_556)
.L_556:
        /*005c*/ 	.word	0x00000000
        /*0060*/ 	.short	0x0006
        /*0062*/ 	.short	0x0030
        /*0064*/ 	.byte	0x00, 0xf5, 0x21, 0x00


	//----- nvinfo : EIATTR_KPARAM_INFO
	.align		4
.L_557:
        /*0068*/ 	.byte	0x04, 0x17
        /*006a*/ 	.short	(.L_559 - .L_558)
.L_558:
        /*006c*/ 	.word	0x00000000
        /*0070*/ 	.short	0x0005
        /*0072*/ 	.short	0x0028
        /*0074*/ 	.byte	0x00, 0xf5, 0x21, 0x00


	//----- nvinfo : EIATTR_KPARAM_INFO
	.align		4
.L_559:
        /*0078*/ 	.byte	0x04, 0x17
        /*007a*/ 	.short	(.L_561 - .L_560)
.L_560:
        /*007c*/ 	.word	0x00000000
        /*0080*/ 	.short	0x0004
        /*0082*/ 	.short	0x0020
        /*0084*/ 	.byte	0x00, 0xf5, 0x21, 0x00


	//----- nvinfo : EIATTR_KPARAM_INFO
	.align		4
.L_561:
        /*0088*/ 	.byte	0x04, 0x17
        /*008a*/ 	.short	(.L_563 - .L_562)
.L_562:
        /*008c*/ 	.word	0x00000000
        /*0090*/ 	.short	0x0003
        /*0092*/ 	.short	0x0018
        /*0094*/ 	.byte	0x00, 0xf5, 0x21, 0x00


	//----- nvinfo : EIATTR_KPARAM_INFO
	.align		4
.L_563:
        /*0098*/ 	.byte	0x04, 0x17
        /*009a*/ 	.short	(.L_565 - .L_564)
.L_564:
        /*009c*/ 	.word	0x00000000
        /*00a0*/ 	.short	0x0002
        /*00a2*/ 	.short	0x0010
        /*00a4*/ 	.byte	0x00, 0xf5, 0x21, 0x00


	//----- nvinfo : EIATTR_KPARAM_INFO
	.align		4
.L_565:
        /*00a8*/ 	.byte	0x04, 0x17
        /*00aa*/ 	.short	(.L_567 - .L_566)
.L_566:
        /*00ac*/ 	.word	0x00000000
        /*00b0*/ 	.short	0x0001
        /*00b2*/ 	.short	0x0008
        /*00b4*/ 	.byte	0x00, 0xf5, 0x21, 0x00


	//----- nvinfo : EIATTR_KPARAM_INFO
	.align		4
.L_567:
        /*00b8*/ 	.byte	0x04, 0x17
        /*00ba*/ 	.short	(.L_569 - .L_568)
.L_568:
        /*00bc*/ 	.word	0x00000000
        /*00c0*/ 	.short	0x0000
        /*00c2*/ 	.short	0x0000
        /*00c4*/ 	.byte	0x00, 0xf5, 0x21, 0x00


	//----- nvinfo : EIATTR_SPARSE_MMA_MASK
	.align		4
.L_569:
        /*00c8*/ 	.byte	0x03, 0x50
        /*00ca*/ 	.short	0x0000


	//----- nvinfo : EIATTR_MAXREG_COUNT
	.align		4
        /*00cc*/ 	.byte	0x03, 0x1b
        /*00ce*/ 	.short	0x00a8


	//----- nvinfo : EIATTR_MERCURY_ISA_VERSION
	.align		4
        /*00d0*/ 	.byte	0x03, 0x5f
        /*00d2*/ 	.short	0x0101


	//----- nvinfo : EIATTR_VRC_CTA_INIT_COUNT
	.align		4
        /*00d4*/ 	.byte	0x02, 0x4a
	.zero		1
	.zero		1


	//----- nvinfo : EIATTR_EXIT_INSTR_OFFSETS
	.align		4
        /*00d8*/ 	.byte	0x04, 0x1c
        /*00da*/ 	.short	(.L_571 - .L_570)


	//   ....[0]....
.L_570:
        /*00dc*/ 	.word	0x00000010


	//----- nvinfo : EIATTR_MAX_THREADS
	.align		4
.L_571:
        /*00e0*/ 	.byte	0x04, 0x05
        /*00e2*/ 	.short	(.L_573 - .L_572)
.L_572:
        /*00e4*/ 	.word	0x00000140
        /*00e8*/ 	.word	0x00000001
        /*00ec*/ 	.word	0x00000001


	//----- nvinfo : EIATTR_CBANK_PARAM_SIZE
	.align		4
.L_573:
        /*00f0*/ 	.byte	0x03, 0x19
        /*00f2*/ 	.short	0x0060


	//----- nvinfo : EIATTR_PARAM_CBANK
	.align		4
        /*00f4*/ 	.byte	0x04, 0x0a
        /*00f6*/ 	.short	(.L_575 - .L_574)
	.align		4
.L_574:
        /*00f8*/ 	.word	index@(.nv.constant0._ZN13group_norm_v218gn_bwd_cuda_kernelI13__nv_bfloat16Li320ELi1ELi16ELi160ELi64ELb1ELb1ELi32ELi320ELi320ELi4ELb1ELi72ELb0ELb1ELNS_15WgradSyncMethodE1ENS_16CompileConditionILi1000EEEEEvPT_S6_S6_PKS5_S8_S8_S8_PKfflPfPj)
        /*00fc*/ 	.short	0x0380
        /*00fe*/ 	.short	0x0060


	//----- nvinfo : EIATTR_SW_WAR
	.align		4
.L_575:
        /*0100*/ 	.byte	0x04, 0x36
        /*0102*/ 	.short	(.L_577 - .L_576)
.L_576:
        /*0104*/ 	.word	0x00000008
.L_577:


//--------------------- .nv.info._ZN13group_norm_v218gn_bwd_cuda_kernelI13__nv_bfloat16Li320ELi3ELi16ELi160ELi64ELb1ELb1ELi32ELi320ELi320ELi4ELb1ELi168ELb0ELb0ELNS_15WgradSyncMethodE3ENS_16CompileConditionILi1000EEEEEvPT_S6_S6_PKS5_S8_S8_S8_PKfflPfPj --------------------------
	.section	.nv.info._ZN13group_norm_v218gn_bwd_cuda_kernelI13__nv_bfloat16Li320ELi3ELi16ELi160ELi64ELb1ELb1ELi32ELi320ELi320ELi4ELb1ELi168ELb0ELb0ELNS_15WgradSyncMethodE3ENS_16CompileConditionILi1000EEEEEvPT_S6_S6_PKS5_S8_S8_S8_PKfflPfPj,"",@"SHT_CUDA_INFO"
	.sectionflags	@""
	.align	4


	//----- nvinfo : EIATTR_CUDA_API_VERSION
	.align		4
        /*0000*/ 	.byte	0x04, 0x37
        /*0002*/ 	.short	(.L_579 - .L_578)
.L_578:
        /*0004*/ 	.word	0x00000082


	//----- nvinfo : EIATTR_KPARAM_INFO
	.align		4
.L_579:
        /*0008*/ 	.byte	0x04, 0x17
        /*000a*/ 	.short	(.L_581 - .L_580)
.L_580:
        /*000c*/ 	.word	0x00000000
        /*0010*/ 	.short	0x000b
        /*0012*/ 	.short	0x0058
        /*0014*/ 	.byte	0x00, 0xf5, 0x21, 0x00


	//----- nvinfo : EIATTR_KPARAM_INFO
	.align		4
.L_581:
        /*0018*/ 	.byte	0x04, 0x17
        /*001a*/ 	.short	(.L_583 - .L_582)
.L_582:
        /*001c*/ 	.word	0x00000000
        /*0020*/ 	.short	0x000a
        /*0022*/ 	.short	0x0050
        /*0024*/ 	.byte	0x00, 0xf5, 0x21, 0x00


	//----- nvinfo : EIATTR_KPARAM_INFO
	.align		4
.L_583:
        /*0028*/ 	.byte	0x04, 0x17
        /*002a*/ 	.short	(.L_585 - .L_584)
.L_584:
        /*002c*/ 	.word	0x00000000
        /*0030*/ 	.short	0x0009
        /*0032*/ 	.short	0x0048
        /*0034*/ 	.byte	0x00, 0xf0, 0x21, 0x00


	//----- nvinfo : EIATTR_KPARAM_INFO
	.align		4
.L_585:
        /*0038*/ 	.byte	0x04, 0x17
        /*003a*/ 	.short	(.L_587 - .L_586)
.L_586:
        /*003c*/ 	.word	0x00000000
        /*0040*/ 	.short	0x0008
        /*0042*/ 	.short	0x0040
        /*0044*/ 	.byte	0x00, 0xf0, 0x11, 0x00


	//----- nvinfo : EIATTR_KPARAM_INFO
	.align		4
.L_587:
        /*0048*/ 	.byte	0x04, 0x17
        /*004a*/ 	.short	(.L_589 - .L_588)
.L_588:
        /*004c*/ 	.word	0x00000000
        /*0050*/ 	.short	0x0007
        /*0052*/ 	.short	0x0038
        /*0054*/ 	.byte	0x00, 0xf5, 0x21, 0x00


	//----- nvinfo : EIATTR_KPARAM_INFO
	.align		4
.L_589:
        /*0058*/ 	.byte	0x04, 0x17
        /*005a*/ 	.short	(.L_591 - .L_590)
.L_590:
        /*005c*/ 	.word	0x00000000
        /*0060*/ 	.short	0x0006
        /*0062*/ 	.short	0x0030
        /*0064*/ 	.byte	0x00, 0xf5, 0x21, 0x00


	//----- nvinfo : EIATTR_KPARAM_INFO
	.align		4
.L_591:
        /*0068*/ 	.byte	0x04, 0x17
        /*006a*/ 	.short	(.L_593 - .L_592)
.L_592:
        /*006c*/ 	.word	0x00000000
        /*0070*/ 	.short	0x0005
        /*0072*/ 	.short	0x0028
        /*0074*/ 	.byte	0x00, 0xf5, 0x21, 0x00


	//----- nvinfo : EIATTR_KPARAM_INFO
	.align		4
.L_593:
        /*0078*/ 	.byte	0x04, 0x17
        /*007a*/ 	.short	(.L_595 - .L_594)
.L_594:
        /*007c*/ 	.word	0x00000000
        /*0080*/ 	.short	0x0004
        /*0082*/ 	.short	0x0020
        /*0084*/ 	.byte	0x00, 0xf5, 0x21, 0x00


	//----- nvinfo : EIATTR_KPARAM_INFO
	.align		4
.L_595:
        /*0088*/ 	.byte	0x04, 0x17
        /*008a*/ 	.short	(.L_597 - .L_596)
.L_596:
        /*008c*/ 	.word	0x00000000
        /*0090*/ 	.short	0x0003
        /*0092*/ 	.short	0x0018
        /*0094*/ 	.byte	0x00, 0xf5, 0x21, 0x00


	//----- nvinfo : EIATTR_KPARAM_INFO
	.align		4
.L_597:
        /*0098*/ 	.byte	0x04, 0x17
        /*009a*/ 	.short	(.L_599 - .L_598)
.L_598:
        /*009c*/ 	.word	0x00000000
        /*00a0*/ 	.short	0x0002
        /*00a2*/ 	.short	0x0010
        /*00a4*/ 	.byte	0x00, 0xf5, 0x21, 0x00


	//----- nvinfo : EIATTR_KPARAM_INFO
	.align		4
.L_599:
        /*00a8*/ 	.byte	0x04, 0x17
        /*00aa*/ 	.short	(.L_601 - .L_600)
.L_600:
        /*00ac*/ 	.word	0x00000000
        /*00b0*/ 	.short	0x0001
        /*00b2*/ 	.short	0x0008
        /*00b4*/ 	.byte	0x00, 0xf5, 0x21, 0x00


	//----- nvinfo : EIATTR_KPARAM_INFO
	.align		4
.L_601:
        /*00b8*/ 	.byte	0x04, 0x17
        /*00ba*/ 	.short	(.L_603 - .L_602)
.L_602:
        /*00bc*/ 	.word	0x00000000
        /*00c0*/ 	.short	0x0000
        /*00c2*/ 	.short	0x0000
        /*00c4*/ 	.byte	0x00, 0xf5, 0x21, 0x00


	//----- nvinfo : EIATTR_SPARSE_MMA_MASK
	.align		4
.L_603:
        /*00c8*/ 	.byte	0x03, 0x50
        /*00ca*/ 	.short	0x0000


	//----- nvinfo : EIATTR_MAXREG_COUNT
	.align		4
        /*00cc*/ 	.byte	0x03, 0x1b
        /*00ce*/ 	.short	0x0040


	//----- nvinfo : EIATTR_MERCURY_ISA_VERSION
	.align		4
        /*00d0*/ 	.byte	0x03, 0x5f
        /*00d2*/ 	.short	0x0101


	//----- nvinfo : EIATTR_VRC_CTA_INIT_COUNT
	.align		4
        /*00d4*/ 	.byte	0x02, 0x4a
	.zero		1
	.zero		1


	//----- nvinfo : EIATTR_EXIT_INSTR_OFFSETS
	.align		4
        /*00d8*/ 	.byte	0x04, 0x1c
        /*00da*/ 	.short	(.L_605 - .L_604)


	//   ....[0]....
.L_604:
        /*00dc*/ 	.word	0x00000010


	//----- nvinfo : EIATTR_MAX_THREADS
	.align		4
.L_605:
        /*00e0*/ 	.byte	0x04, 0x05
        /*00e2*/ 	.short	(.L_607 - .L_606)
.L_606:
        /*00e4*/ 	.word	0x00000140
        /*00e8*/ 	.word	0x00000001
        /*00ec*/ 	.word	0x00000001


	//----- nvinfo : EIATTR_CBANK_PARAM_SIZE
	.align		4
.L_607:
        /*00f0*/ 	.byte	0x03, 0x19
        /*00f2*/ 	.short	0x0060


	//----- nvinfo : EIATTR_PARAM_CBANK
	.align		4
        /*00f4*/ 	.byte	0x04, 0x0a
        /*00f6*/ 	.short	(.L_609 - .L_608)
	.align		4
.L_608:
        /*00f8*/ 	.word	index@(.nv.constant0._ZN13group_norm_v218gn_bwd_cuda_kernelI13__nv_bfloat16Li320ELi3ELi16ELi160ELi64ELb1ELb1ELi32ELi320ELi320ELi4ELb1ELi168ELb0ELb0ELNS_15WgradSyncMethodE3ENS_16CompileConditionILi1000EEEEEvPT_S6_S6_PKS5_S8_S8_S8_PKfflPfPj)
        /*00fc*/ 	.short	0x0380
        /*00fe*/ 	.short	0x0060


	//----- nvinfo : EIATTR_SW_WAR
	.align		4
.L_609:
        /*0100*/ 	.byte	0x04, 0x36
        /*0102*/ 	.short	(.L_611 - .L_610)
.L_610:
        /*0104*/ 	.word	0x00000008
.L_611:


//--------------------- .nv.info._ZN13group_norm_v218gn_bwd_cuda_kernelI13__nv_bfloat16Li320ELi1ELi16ELi160ELi64ELb1ELb1ELi64ELi320ELi320ELi4ELb1ELi144ELb0ELb0ELNS_15WgradSyncMethodE3ENS_16CompileConditionILi1000EEEEEvPT_S6_S6_PKS5_S8_S8_S8_PKfflPfPj --------------------------
	.section	.nv.info._ZN13group_norm_v218gn_bwd_cuda_kernelI13__nv_bfloat16Li320ELi1ELi16ELi160ELi64ELb1ELb1ELi64ELi320ELi320ELi4ELb1ELi144ELb0ELb0ELNS_15WgradSyncMethodE3ENS_16CompileConditionILi1000EEEEEvPT_S6_S6_PKS5_S8_S8_S8_PKfflPfPj,"",@"SHT_CUDA_INFO"
	.sectionflags	@""
	.align	4


	//----- nvinfo : EIATTR_CUDA_API_VERSION
	.align		4
        /*0000*/ 	.byte	0x04, 0x37
        /*0002*/ 	.short	(.L_613 - .L_612)
.L_612:
        /*0004*/ 	.word	0x00000082


	//----- nvinfo : EIATTR_KPARAM_INFO
	.align		4
.L_613:
        /*0008*/ 	.byte	0x04, 0x17
        /*000a*/ 	.short	(.L_615 - .L_614)
.L_614:
        /*000c*/ 	.word	0x00000000
        /*0010*/ 	.short	0x000b
        /*0012*/ 	.short	0x0058
        /*0014*/ 	.byte	0x00, 0xf5, 0x21, 0x00


	//----- nvinfo : EIATTR_KPARAM_INFO
	.align		4
.L_615:
        /*0018*/ 	.byte	0x04, 0x17
        /*001a*/ 	.short	(.L_617 - .L_616)
.L_616:
        /*001c*/ 	.word	0x00000000
        /*0020*/ 	.short	0x000a
        /*0022*/ 	.short	0x0050
        /*0024*/ 	.byte	0x00, 0xf5, 0x21, 0x00


	//----- nvinfo : EIATTR_KPARAM_INFO
	.align		4
.L_617:
        /*0028*/ 	.byte	0x04, 0x17
        /*002a*/ 	.short	(.L_619 - .L_618)
.L_618:
        /*002c*/ 	.word	0x00000000
        /*0030*/ 	.short	0x0009
        /*0032*/ 	.short	0x0048
        /*0034*/ 	.byte	0x00, 0xf0, 0x21, 0x00


	//----- nvinfo : EIATTR_KPARAM_INFO
	.align		4
.L_619:
        /*0038*/ 	.byte	0x04, 0x17
        /*003a*/ 	.short	(.L_621 - .L_620)
.L_620:
        /*003c*/ 	.word	0x00000000
        /*0040*/ 	.short	0x0008
        /*0042*/ 	.short	0x0040
        /*0044*/ 	.byte	0x00, 0xf0, 0x11, 0x00


	//----- nvinfo : EIATTR_KPARAM_INFO
	.align		4
.L_621:
        /*0048*/ 	.byte	0x04, 0x17
        /*004a*/ 	.short	(.L_623 - .L_622)
.L_622:
        /*004c*/ 	.word	0x00000000
        /*0050*/ 	.short	0x0007
        /*0052*/ 	.short	0x0038
        /*0054*/ 	.byte	0x00, 0xf5, 0x21, 0x00


	//----- nvinfo : EIATTR_KPARAM_INFO
	.align		4
.L_623:
        /*0058*/ 	.byte	0x04, 0x17
        /*005a*/ 	.short	(.L_625 - .L_624)
.L_624:
        /*005c*/ 	.word	0x00000000
        /*0060*/ 	.short	0x0006
        /*0062*/ 	.short	0x0030
        /*0064*/ 	.byte	0x00, 0xf5, 0x21, 0x00


	//----- nvinfo : EIATTR_KPARAM_INFO
	.align		4
.L_625:
        /*0068*/ 	.byte	0x04, 0x17
        /*006a*/ 	.short	(.L_627 - .L_626)
.L_626:
        /*006c*/ 	.word	0x00000000
        /*0070*/ 	.short	0x0005
        /*0072*/ 	.short	0x0028
        /*0074*/ 	.byte	0x00, 0xf5, 0x21, 0x00


	//----- nvinfo : EIATTR_KPARAM_INFO
	.align		4
.L_627:
        /*0078*/ 	.byte	0x04, 0x17
        /*007a*/ 	.short	(.L_629 - .L_628)
.L_628:
        /*007c*/ 	.word	0x00000000
        /*0080*/ 	.short	0x0004
        /*0082*/ 	.short	0x0020
        /*0084*/ 	.byte	0x00, 0xf5, 0x21, 0x00


	//----- nvinfo : EIATTR_KPARAM_INFO
	.align		4
.L_629:
        /*0088*/ 	.byte	0x04, 0x17
        /*008a*/ 	.short	(.L_631 - .L_630)
.L_630:
        /*008c*/ 	.word	0x00000000
        /*0090*/ 	.short	0x0003
        /*0092*/ 	.short	0x0018
        /*0094*/ 	.byte	0x00, 0xf5, 0x21, 0x00


	//----- nvinfo : EIATTR_KPARAM_INFO
	.align		4
.L_631:
        /*0098*/ 	.byte	0x04, 0x17
        /*009a*/ 	.short	(.L_633 - .L_632)
.L_632:
        /*009c*/ 	.word	0x00000000
        /*00a0*/ 	.short	0x0002
        /*00a2*/ 	.short	0x0010
        /*00a4*/ 	.byte	0x00, 0xf5, 0x21, 0x00


	//----- nvinfo : EIATTR_KPARAM_INFO
	.align		4
.L_633:
        /*00a8*/ 	.byte	0x04, 0x17
        /*00aa*/ 	.short	(.L_635 - .L_634)
.L_634:
        /*00ac*/ 	.word	0x00000000
        /*00b0*/ 	.short	0x0001
        /*00b2*/ 	.short	0x0008
        /*00b4*/ 	.byte	0x00, 0xf5, 0x21, 0x00


	//----- nvinfo : EIATTR_KPARAM_INFO
	.align		4
.L_635:
        /*00b8*/ 	.byte	0x04, 0x17
        /*00ba*/ 	.short	(.L_637 - .L_636)
.L_636:
        /*00bc*/ 	.word	0x00000000
        /*00c0*/ 	.short	0x0000
        /*00c2*/ 	.short	0x0000
        /*00c4*/ 	.byte	0x00, 0xf5, 0x21, 0x00


	//----- nvinfo : EIATTR_SPARSE_MMA_MASK
	.align		4
.L_637:
        /*00c8*/ 	.byte	0x03, 0x50
        /*00ca*/ 	.short	0x0000


	//----- nvinfo : EIATTR_MAXREG_COUNT
	.align		4
        /*00cc*/ 	.byte	0x03, 0x1b
        /*00ce*/ 	.short	0x00a8


	//----- nvinfo : EIATTR_MERCURY_ISA_VERSION
	.align		4
        /*00d0*/ 	.byte	0x03, 0x5f
        /*00d2*/ 	.short	0x0101


	//----- nvinfo : EIATTR_VRC_CTA_INIT_COUNT
	.align		4
        /*00d4*/ 	.byte	0x02, 0x4a
	.zero		1
	.zero		1


	//----- nvinfo : EIATTR_EXIT_INSTR_OFFSETS
	.align		4
        /*00d8*/ 	.byte	0x04, 0x1c
        /*00da*/ 	.short	(.L_639 - .L_638)


	//   ....[0]....
.L_638:
        /*00dc*/ 	.word	0x00000010


	//----- nvinfo : EIATTR_MAX_THREADS
	.align		4
.L_639:
        /*00e0*/ 	.byte	0x04, 0x05
        /*00e2*/ 	.short	(.L_641 - .L_640)
.L_640:
        /*00e4*/ 	.word	0x00000140
        /*00e8*/ 	.word	0x00000001
        /*00ec*/ 	.word	0x00000001


	//----- nvinfo : EIATTR_CBANK_PARAM_SIZE
	.align		4
.L_641:
        /*00f0*/ 	.byte	0x03, 0x19
        /*00f2*/ 	.short	0x0060


	//----- nvinfo : EIATTR_PARAM_CBANK
	.align		4
        /*00f4*/ 	.byte	0x04, 0x0a
        /*00f6*/ 	.short	(.L_643 - .L_642)
	.align		4
.L_642:
        /*00f8*/ 	.word	index@(.nv.constant0._ZN13group_norm_v218gn_bwd_cuda_kernelI13__nv_bfloat16Li320ELi1ELi16ELi160ELi64ELb1ELb1ELi64ELi320ELi320ELi4ELb1ELi144ELb0ELb0ELNS_15WgradSyncMethodE3ENS_16CompileConditionILi1000EEEEEvPT_S6_S6_PKS5_S8_S8_S8_PKfflPfPj)
        /*00fc*/ 	.short	0x0380
        /*00fe*/ 	.short	0x0060


	//----- nvinfo : EIATTR_SW_WAR
	.align		4
.L_643:
        /*0100*/ 	.byte	0x04, 0x36
        /*0102*/ 	.short	(.L_645 - .L_644)
.L_644:
        /*0104*/ 	.word	0x00000008
.L_645:


//--------------------- .nv.info._ZN13group_norm_v214gn_cuda_kernelI13__nv_bfloat16Li320ELi1ELi32ELi80ELi64ELb0ELi64ELi80ELi80ELi4ELb0ELi116ELb0ELb0ENS_16CompileConditionILi1000EEEEEvPT_PKS4_S7_S7_flPfS8_Pj --------------------------
	.section	.nv.info._ZN13group_norm_v214gn_cuda_kernelI13__nv_bfloat16Li320ELi1ELi32ELi80ELi64ELb0ELi64ELi80ELi80ELi4ELb0ELi116ELb0ELb0ENS_16CompileConditionILi1000EEEEEvPT_PKS4_S7_S7_flPfS8_Pj,"",@"SHT_CUDA_INFO"
	.sectionflags	@""
	.align	4


	//----- nvinfo : EIATTR_CUDA_API_VERSION
	.align		4
        /*0000*/ 	.byte	0x04, 0x37
        /*0002*/ 	.short	(.L_647 - .L_646)
.L_646:
        /*0004*/ 	.word	0x00000082


	//----- nvinfo : EIATTR_KPARAM_INFO
	.align		4
.L_647:
        /*0008*/ 	.byte	0x04, 0x17
        /*000a*/ 	.short	(.L_649 - .L_648)
.L_648:
        /*000c*/ 	.word	0x00000000
        /*0010*/ 	.short	0x0008
        /*0012*/ 	.short	0x0040
        /*0014*/ 	.byte	0x00, 0xf5, 0x21, 0x00


	//----- nvinfo : EIATTR_KPARAM_INFO
	.align		4
.L_649:
        /*0018*/ 	.byte	0x04, 0x17
        /*001a*/ 	.short	(.L_651 - .L_650)
.L_650:
        /*001c*/ 	.word	0x00000000
        /*0020*/ 	.short	0x0007
        /*0022*/ 	.short	0x0038
        /*0024*/ 	.byte	0x00, 0xf5, 0x21, 0x00


	//----- nvinfo : EIATTR_KPARAM_INFO
	.align		4
.L_651:
        /*0028*/ 	.byte	0x04, 0x17
        /*002a*/ 	.short	(.L_653 - .L_652)
.L_652:
        /*002c*/ 	.word	0x00000000
        /*0030*/ 	.short	0x0006
        /*0032*/ 	.short	0x0030
        /*0034*/ 	.byte	0x00, 0xf5, 0x21, 0x00


	//----- nvinfo : EIATTR_KPARAM_INFO
	.align		4
.L_653:
        /*0038*/ 	.byte	0x04, 0x17
        /*003a*/ 	.short	(.L_655 - .L_654)
.L_654:
        /*003c*/ 	.word	0x00000000
        /*0040*/ 	.short	0x0005
        /*0042*/ 	.short	0x0028
        /*0044*/ 	.byte	0x00, 0xf0, 0x21, 0x00


	//----- nvinfo : EIATTR_KPARAM_INFO
	.align		4
.L_655:
        /*0048*/ 	.byte	0x04, 0x17
        /*004a*/ 	.short	(.L_657 - .L_656)
.L_656:
        /*004c*/ 	.word	0x00000000
        /*0050*/ 	.short	0x0004
        /*0052*/ 	.short	0x0020
        /*0054*/ 	.byte	0x00, 0xf0, 0x11, 0x00


	//----- nvinfo : EIATTR_KPARAM_INFO
	.align		4
.L_657:
        /*0058*/ 	.byte	0x04, 0x17
        /*005a*/ 	.short	(.L_659 - .L_658)
.L_658:
        /*005c*/ 	.word	0x00000000
        /*0060*/ 	.short	0x0003
        /*0062*/ 	.short	0x0018
        /*0064*/ 	.byte	0x00, 0xf5, 0x21, 0x00


	//----- nvinfo : EIATTR_KPARAM_INFO
	.align		4
.L_659:
        /*0068*/ 	.byte	0x04, 0x17
        /*006a*/ 	.short	(.L_661 - .L_660)
.L_660:
        /*006c*/ 	.word	0x00000000
        /*0070*/ 	.short	0x0002
        /*0072*/ 	.short	0x0010
        /*0074*/ 	.byte	0x00, 0xf5, 0x21, 0x00


	//----- nvinfo : EIATTR_KPARAM_INFO
	.align		4
.L_661:
        /*0078*/ 	.byte	0x04, 0x17
        /*007a*/ 	.short	(.L_663 - .L_662)
.L_662:
        /*007c*/ 	.word	0x00000000
        /*0080*/ 	.short	0x0001
        /*0082*/ 	.short	0x0008
        /*0084*/ 	.byte	0x00, 0xf5, 0x21, 0x00


	//----- nvinfo : EIATTR_KPARAM_INFO
	.align		4
.L_663:
        /*0088*/ 	.byte	0x04, 0x17
        /*008a*/ 	.short	(.L_665 - .L_664)
.L_664:
        /*008c*/ 	.word	0x00000000
        /*0090*/ 	.short	0x0000
        /*0092*/ 	.short	0x0000
        /*0094*/ 	.byte	0x00, 0xf5, 0x21, 0x00


	//----- nvinfo : EIATTR_SPARSE_MMA_MASK
	.align		4
.L_665:
        /*0098*/ 	.byte	0x03, 0x50
        /*009a*/ 	.short	0x0000


	//----- nvinfo : EIATTR_MAXREG_COUNT
	.align		4
        /*009c*/ 	.byte	0x03, 0x1b
        /*009e*/ 	.short	0x00a8


	//----- nvinfo : EIATTR_MERCURY_ISA_VERSION
	.align		4
        /*00a0*/ 	.byte	0x03, 0x5f
        /*00a2*/ 	.short	0x0101


	//----- nvinfo : EIATTR_VRC_CTA_INIT_COUNT
	.align		4
        /*00a4*/ 	.byte	0x02, 0x4a
	.zero		1
	.zero		1


	//----- nvinfo : EIATTR_EXIT_INSTR_OFFSETS
	.align		4
        /*00a8*/ 	.byte	0x04, 0x1c
        /*00aa*/ 	.short	(.L_667 - .L_666)


	//   ....[0]....
.L_666:
        /*00ac*/ 	.word	0x00000010


	//----- nvinfo : EIATTR_MAX_THREADS
	.align		4
.L_667:
        /*00b0*/ 	.byte	0x04, 0x05
        /*00b2*/ 	.short	(.L_669 - .L_668)
.L_668:
        /*00b4*/ 	.word	0x00000140
        /*00b8*/ 	.word	0x00000001
        /*00bc*/ 	.word	0x00000001


	//----- nvinfo : EIATTR_CBANK_PARAM_SIZE
	.align		4
.L_669:
        /*00c0*/ 	.byte	0x03, 0x19
        /*00c2*/ 	.short	0x0048


	//----- nvinfo : EIATTR_PARAM_CBANK
	.align		4
        /*00c4*/ 	.byte	0x04, 0x0a
        /*00c6*/ 	.short	(.L_671 - .L_670)
	.align		4
.L_670:
        /*00c8*/ 	.word	index@(.nv.constant0._ZN13group_norm_v214gn_cuda_kernelI13__nv_bfloat16Li320ELi1ELi32ELi80ELi64ELb0ELi64ELi80ELi80ELi4ELb0ELi116ELb0ELb0ENS_16CompileConditionILi1000EEEEEvPT_PKS4_S7_S7_flPfS8_Pj)
        /*00cc*/ 	.short	0x0380
        /*00ce*/ 	.short	0x0048


	//----- nvinfo : EIATTR_SW_WAR
	.align		4
.L_671:
        /*00d0*/ 	.byte	0x04, 0x36
        /*00d2*/ 	.short	(.L_673 - .L_672)
.L_672:
        /*00d4*/ 	.word	0x00000008
.L_673:


//--------------------- .nv.info._ZN13group_norm_v214gn_cuda_kernelI13__nv_bfloat16Li320ELi1ELi32ELi80ELi64ELb0ELi64ELi80ELi80ELi4ELb0ELi148ELb0ELb0ENS_16CompileConditionILi1000EEEEEvPT_PKS4_S7_S7_flPfS8_Pj --------------------------
	.section	.nv.info._ZN13group_norm_v214gn_cuda_kernelI13__nv_bfloat16Li320ELi1ELi32ELi80ELi64ELb0ELi64ELi80ELi80ELi4ELb0ELi148ELb0ELb0ENS_16CompileConditionILi1000EEEEEvPT_PKS4_S7_S7_flPfS8_Pj,"",@"SHT_CUDA_INFO"
	.sectionflags	@""
	.align	4


	//----- nvinfo : EIATTR_CUDA_API_VERSION
	.align		4
        /*0000*/ 	.byte	0x04, 0x37
        /*0002*/ 	.short	(.L_675 - .L_674)
.L_674:
        /*0004*/ 	.word	0x00000082


	//----- nvinfo : EIATTR_KPARAM_INFO
	.align		4
.L_675:
        /*0008*/ 	.byte	0x04, 0x17
        /*000a*/ 	.short	(.L_677 - .L_676)
.L_676:
        /*000c*/ 	.word	0x00000000
        /*0010*/ 	.short	0x0008
        /*0012*/ 	.short	0x0040
        /*0014*/ 	.byte	0x00, 0xf5, 0x21, 0x00


	//----- nvinfo : EIATTR_KPARAM_INFO
	.align		4
.L_677:
        /*0018*/ 	.byte	0x04, 0x17
        /*001a*/ 	.short	(.L_679 - .L_678)
.L_678:
        /*001c*/ 	.word	0x00000000
        /*0020*/ 	.short	0x0007
        /*0022*/ 	.short	0x0038
        /*0024*/ 	.byte	0x00, 0xf5, 0x21, 0x00


	//----- nvinfo : EIATTR_KPARAM_INFO
	.align		4
.L_679:
        /*0028*/ 	.byte	0x04, 0x17
        /*002a*/ 	.short	(.L_681 - .L_680)
.L_680:
        /*002c*/ 	.word	0x00000000
        /*0030*/ 	.short	0x0006
        /*0032*/ 	.short	0x0030
        /*0034*/ 	.byte	0x00, 0xf5, 0x21, 0x00


	//----- nvinfo : EIATTR_KPARAM_INFO
	.align		4
.L_681:
        /*0038*/ 	.byte	0x04, 0x17
        /*003a*/ 	.short	(.L_683 - .L_682)
.L_682:
        /*003c*/ 	.word	0x00000000
        /*0040*/ 	.short	0x0005
        /*0042*/ 	.short	0x0028
        /*0044*/ 	.byte	0x00, 0xf0, 0x21, 0x00


	//----- nvinfo : EIATTR_KPARAM_INFO
	.align		4
.L_683:
        /*0048*/ 	.byte	0x04, 0x17
        /*004a*/ 	.short	(.L_685 - .L_684)
.L_684:
        /*004c*/ 	.word	0x00000000
        /*0050*/ 	.short	0x0004
        /*0052*/ 	.short	0x0020
        /*0054*/ 	.byte	0x00, 0xf0, 0x11, 0x00


	//----- nvinfo : EIATTR_KPARAM_INFO
	.align		4
.L_685:
        /*0058*/ 	.byte	0x04, 0x17
        /*005a*/ 	.short	(.L_687 - .L_686)
.L_686:
        /*005c*/ 	.word	0x00000000
        /*0060*/ 	.short	0x0003
        /*0062*/ 	.short	0x0018
        /*0064*/ 	.byte	0x00, 0xf5, 0x21, 0x00


	//----- nvinfo : EIATTR_KPARAM_INFO
	.align		4
.L_687:
        /*0068*/ 	.byte	0x04, 0x17
        /*006a*/ 	.short	(.L_689 - .L_688)
.L_688:
        /*006c*/ 	.word	0x00000000
        /*0070*/ 	.short	0x0002
        /*0072*/ 	.short	0x0010
        /*0074*/ 	.byte	0x00, 0xf5, 0x21, 0x00


	//----- nvinfo : EIATTR_KPARAM_INFO
	.align		4
.L_689:
        /*0078*/ 	.byte	0x04, 0x17
        /*007a*/ 	.short	(.L_691 - .L_690)
.L_690:
        /*007c*/ 	.word	0x00000000
        /*0080*/ 	.short	0x0001
        /*0082*/ 	.short	0x0008
        /*0084*/ 	.byte	0x00, 0xf5, 0x21, 0x00


	//----- nvinfo : EIATTR_KPARAM_INFO
	.align		4
.L_691:
        /*0088*/ 	.byte	0x04, 0x17
        /*008a*/ 	.short	(.L_693 - .L_692)
.L_692:
        /*008c*/ 	.word	0x00000000
        /*0090*/ 	.short	0x0000
        /*0092*/ 	.short	0x0000
        /*0094*/ 	.byte	0x00, 0xf5, 0x21, 0x00


	//----- nvinfo : EIATTR_SPARSE_MMA_MASK
	.align		4
.L_693:
        /*0098*/ 	.byte	0x03, 0x50
        /*009a*/ 	.short	0x0000


	//----- nvinfo : EIATTR_MAXREG_COUNT
	.align		4
        /*009c*/ 	.byte	0x03, 0x1b
        /*009e*/ 	.short	0x00a8


	//----- nvinfo : EIATTR_MERCURY_ISA_VERSION
	.align		4
        /*00a0*/ 	.byte	0x03, 0x5f
        /*00a2*/ 	.short	0x0101


	//----- nvinfo : EIATTR_VRC_CTA_INIT_COUNT
	.align		4
        /*00a4*/ 	.byte	0x02, 0x4a
	.zero		1
	.zero		1


	//----- nvinfo : EIATTR_EXIT_INSTR_OFFSETS
	.align		4
        /*00a8*/ 	.byte	0x04, 0x1c
        /*00aa*/ 	.short	(.L_695 - .L_694)


	//   ....[0]....
.L_694:
        /*00ac*/ 	.word	0x00000010


	//----- nvinfo : EIATTR_MAX_THREADS
	.align		4
.L_695:
        /*00b0*/ 	.byte	0x04, 0x05
        /*00b2*/ 	.short	(.L_697 - .L_696)
.L_696:
        /*00b4*/ 	.word	0x00000140
        /*00b8*/ 	.word	0x00000001
        /*00bc*/ 	.word	0x00000001


	//----- nvinfo : EIATTR_CBANK_PARAM_SIZE
	.align		4
.L_697:
        /*00c0*/ 	.byte	0x03, 0x19
        /*00c2*/ 	.short	0x0048


	//----- nvinfo : EIATTR_PARAM_CBANK
	.align		4
        /*00c4*/ 	.byte	0x04, 0x0a
        /*00c6*/ 	.short	(.L_699 - .L_698)
	.align		4
.L_698:
        /*00c8*/ 	.word	index@(.nv.constant0._ZN13group_norm_v214gn_cuda_kernelI13__nv_bfloat16Li320ELi1ELi32ELi80ELi64ELb0ELi64ELi80ELi80ELi4ELb0ELi148ELb0ELb0ENS_16CompileConditionILi1000EEEEEvPT_PKS4_S7_S7_flPfS8_Pj)
        /*00cc*/ 	.short	0x0380
        /*00ce*/ 	.short	0x0048


	//----- nvinfo : EIATTR_SW_WAR
	.align		4
.L_699:
        /*00d0*/ 	.byte	0x04, 0x36
        /*00d2*/ 	.short	(.L_701 - .L_700)
.L_700:
        /*00d4*/ 	.word	0x00000008
.L_701:


//--------------------- .nv.info._ZN13group_norm_v214gn_cuda_kernelI13__nv_bfloat16Li320ELi1ELi16ELi160ELi64ELb1ELi64ELi160ELi160ELi4ELb0ELi116ELb0ELb0ENS_16CompileConditionILi1000EEEEEvPT_PKS4_S7_S7_flPfS8_Pj --------------------------
	.section	.nv.info._ZN13group_norm_v214gn_cuda_kernelI13__nv_bfloat16Li320ELi1ELi16ELi160ELi64ELb1ELi64ELi160ELi160ELi4ELb0ELi116ELb0ELb0ENS_16CompileConditionILi1000EEEEEvPT_PKS4_S7_S7_flPfS8_Pj,"",@"SHT_CUDA_INFO"
	.sectionflags	@""
	.align	4


	//----- nvinfo : EIATTR_CUDA_API_VERSION
	.align		4
        /*0000*/ 	.byte	0x04, 0x37
        /*0002*/ 	.short	(.L_703 - .L_702)
.L_702:
        /*0004*/ 	.word	0x00000082


	//----- nvinfo : EIATTR_KPARAM_INFO
	.align		4
.L_703:
        /*0008*/ 	.byte	0x04, 0x17
        /*000a*/ 	.short	(.L_705 - .L_704)
.L_704:
        /*000c*/ 	.word	0x00000000
        /*0010*/ 	.short	0x0008
        /*0012*/ 	.short	0x0040
        /*0014*/ 	.byte	0x00, 0xf5, 0x21, 0x00


	//----- nvinfo : EIATTR_KPARAM_INFO
	.align		4
.L_705:
        /*0018*/ 	.byte	0x04, 0x17
        /*001a*/ 	.short	(.L_707 - .L_706)
.L_706:
        /*001c*/ 	.word	0x00000000
        /*0020*/ 	.short	0x0007
        /*0022*/ 	.short	0x0038
        /*0024*/ 	.byte	0x00, 0xf5, 0x21, 0x00


	//----- nvinfo : EIATTR_KPARAM_INFO
	.align		4
.L_707:
        /*0028*/ 	.byte	0x04, 0x17
        /*002a*/ 	.short	(.L_709 - .L_708)
.L_708:
        /*002c*/ 	.word	0x00000000
        /*0030*/ 	.short	0x0006
        /*0032*/ 	.short	0x0030
        /*0034*/ 	.byte	0x00, 0xf5, 0x21, 0x00


	//----- nvinfo : EIATTR_KPARAM_INFO
	.align		4
.L_709:
        /*0038*/ 	.byte	0x04, 0x17
        /*003a*/ 	.short	(.L_711 - .L_710)
.L_710:
        /*003c*/ 	.word	0x00000000
        /*0040*/ 	.short	0x0005
        /*0042*/ 	.short	0x0028
        /*0044*/ 	.byte	0x00, 0xf0, 0x21, 0x00


	//----- nvinfo : EIATTR_KPARAM_INFO
	.align		4
.L_711:
        /*0048*/ 	.byte	0x04, 0x17
        /*004a*/ 	.short	(.L_713 - .L_712)
.L_712:
        /*004c*/ 	.word	0x00000000
        /*0050*/ 	.short	0x0004
        /*0052*/ 	.short	0x0020
        /*0054*/ 	.byte	0x00, 0xf0, 0x11, 0x00


	//----- nvinfo : EIATTR_KPARAM_INFO
	.align		4
.L_713:
        /*0058*/ 	.byte	0x04, 0x17
        /*005a*/ 	.short	(.L_715 - .L_714)
.L_714:
        /*005c*/ 	.word	0x00000000
        /*0060*/ 	.short	0x0003
        /*0062*/ 	.short	0x0018
        /*0064*/ 	.byte	0x00, 0xf5, 0x21, 0x00


	//----- nvinfo : EIATTR_KPARAM_INFO
	.align		4
.L_715:
        /*0068*/ 	.byte	0x04, 0x17
        /*006a*/ 	.short	(.L_717 - .L_716)
.L_716:
        /*006c*/ 	.word	0x00000000
        /*0070*/ 	.short	0x0002
        /*0072*/ 	.short	0x0010
        /*0074*/ 	.byte	0x00, 0xf5, 0x21, 0x00


	//----- nvinfo : EIATTR_KPARAM_INFO
	.align		4
.L_717:
        /*0078*/ 	.byte	0x04, 0x17
        /*007a*/ 	.short	(.L_719 - .L_718)
.L_718:
        /*007c*/ 	.word	0x00000000
        /*0080*/ 	.short	0x0001
        /*0082*/ 	.short	0x0008
        /*0084*/ 	.byte	0x00, 0xf5, 0x21, 0x00


	//----- nvinfo : EIATTR_KPARAM_INFO
	.align		4
.L_719:
        /*0088*/ 	.byte	0x04, 0x17
        /*008a*/ 	.short	(.L_721 - .L_720)
.L_720:
        /*008c*/ 	.word	0x00000000
        /*0090*/ 	.short	0x0000
        /*0092*/ 	.short	0x0000
        /*0094*/ 	.byte	0x00, 0xf5, 0x21, 0x00


	//----- nvinfo : EIATTR_SPARSE_MMA_MASK
	.align		4
.L_721:
        /*0098*/ 	.byte	0x03, 0x50
        /*009a*/ 	.short	0x0000


	//----- nvinfo : EIATTR_MAXREG_COUNT
	.align		4
        /*009c*/ 	.byte	0x03, 0x1b
        /*009e*/ 	.short	0x00a8


	//----- nvinfo : EIATTR_MERCURY_ISA_VERSION
	.align		4
        /*00a0*/ 	.byte	0x03, 0x5f
        /*00a2*/ 	.short	0x0101


	//----- nvinfo : EIATTR_VRC_CTA_INIT_COUNT
	.align		4
        /*00a4*/ 	.byte	0x02, 0x4a
	.zero		1
	.zero		1


	//----- nvinfo : EIATTR_EXIT_INSTR_OFFSETS
	.align		4
        /*00a8*/ 	.byte	0x04, 0x1c
        /*00aa*/ 	.short	(.L_723 - .L_722)


	//   ....[0]....
.L_722:
        /*00ac*/ 	.word	0x00000010


	//----- nvinfo : EIATTR_MAX_THREADS
	.align		4
.L_723:
        /*00b0*/ 	.byte	0x04, 0x05
        /*00b2*/ 	.short	(.L_725 - .L_724)
.L_724:
        /*00b4*/ 	.word	0x00000140
        /*00b8*/ 	.word	0x00000001
        /*00bc*/ 	.word	0x00000001


	//----- nvinfo : EIATTR_CBANK_PARAM_SIZE
	.align		4
.L_725:
        /*00c0*/ 	.byte	0x03, 0x19
        /*00c2*/ 	.short	0x0048


	//----- nvinfo : EIATTR_PARAM_CBANK
	.align		4
        /*00c4*/ 	.byte	0x04, 0x0a
        /*00c6*/ 	.short	(.L_727 - .L_726)
	.align		4
.L_726:
        /*00c8*/ 	.word	index@(.nv.constant0._ZN13group_norm_v214gn_cuda_kernelI13__nv_bfloat16Li320ELi1ELi16ELi160ELi64ELb1ELi64ELi160ELi160ELi4ELb0ELi116ELb0ELb0ENS_16CompileConditionILi1000EEEEEvPT_PKS4_S7_S7_flPfS8_Pj)
        /*00cc*/ 	.short	0x0380
        /*00ce*/ 	.short	0x0048


	//----- nvinfo : EIATTR_SW_WAR
	.align		4
.L_727:
        /*00d0*/ 	.byte	0x04, 0x36
        /*00d2*/ 	.short	(.L_729 - .L_728)
.L_728:
        /*00d4*/ 	.word	0x00000008
.L_729:


//--------------------- .nv.info._ZN13group_norm_v214gn_cuda_kernelI13__nv_bfloat16Li320ELi1ELi16ELi160ELi64ELb1ELi64ELi160ELi160ELi4ELb0ELi148ELb0ELb0ENS_16CompileConditionILi1000EEEEEvPT_PKS4_S7_S7_flPfS8_Pj --------------------------
	.section	.nv.info._ZN13group_norm_v214gn_cuda_kernelI13__nv_bfloat16Li320ELi1ELi16ELi160ELi64ELb1ELi64ELi160ELi160ELi4ELb0ELi148ELb0ELb0ENS_16CompileConditionILi1000EEEEEvPT_PKS4_S7_S7_flPfS8_Pj,"",@"SHT_CUDA_INFO"
	.sectionflags	@""
	.align	4


	//----- nvinfo : EIATTR_CUDA_API_VERSION
	.align		4
        /*0000*/ 	.byte	0x04, 0x37
        /*0002*/ 	.short	(.L_731 - .L_730)
.L_730:
        /*0004*/ 	.word	0x00000082


	//----- nvinfo : EIATTR_KPARAM_INFO
	.align		4
.L_731:
        /*0008*/ 	.byte	0x04, 0x17
        /*000a*/ 	.short	(.L_733 - .L_732)
.L_732:
        /*000c*/ 	.word	0x00000000
        /*0010*/ 	.short	0x0008
        /*0012*/ 	.short	0x0040
        /*0014*/ 	.byte	0x00, 0xf5, 0x21, 0x00


	//----- nvinfo : EIATTR_KPARAM_INFO
	.align		4
.L_733:
        /*0018*/ 	.byte	0x04, 0x17
        /*001a*/ 	.short	(.L_735 - .L_734)
.L_734:
        /*001c*/ 	.word	0x00000000
        /*0020*/ 	.short	0x0007
        /*0022*/ 	.short	0x0038
        /*0024*/ 	.byte	0x00, 0xf5, 0x21, 0x00


	//----- nvinfo : EIATTR_KPARAM_INFO
	.align		4
.L_735:
        /*0028*/ 	.byte	0x04, 0x17
        /*002a*/ 	.short	(.L_737 - .L_736)
.L_736:
        /*002c*/ 	.word	0x00000000
        /*0030*/ 	.short	0x0006
        /*0032*/ 	.short	0x0030
        /*0034*/ 	.byte	0x00, 0xf5, 0x21, 0x00


	//----- nvinfo : EIATTR_KPARAM_INFO
	.align		4
.L_737:
        /*0038*/ 	.byte	0x04, 0x17
        /*003a*/ 	.short	(.L_739 - .L_738)
.L_738:
        /*003c*/ 	.word	0x00000000
        /*0040*/ 	.short	0x0005
        /*0042*/ 	.short	0x0028
        /*0044*/ 	.byte	0x00, 0xf0, 0x21, 0x00


	//----- nvinfo : EIATTR_KPARAM_INFO
	.align		4
.L_739:
        /*0048*/ 	.byte	0x04, 0x17
        /*004a*/ 	.short	(.L_741 - .L_740)
.L_740:
        /*004c*/ 	.word	0x00000000
        /*0050*/ 	.short	0x0004
        /*0052*/ 	.short	0x0020
        /*0054*/ 	.byte	0x00, 0xf0, 0x11, 0x00


	//----- nvinfo : EIATTR_KPARAM_INFO
	.align		4
.L_741:
        /*0058*/ 	.byte	0x04, 0x17
        /*005a*/ 	.short	(.L_743 - .L_742)
.L_742:
        /*005c*/ 	.word	0x00000000
        /*0060*/ 	.short	0x0003
        /*0062*/ 	.short	0x0018
        /*0064*/ 	.byte	0x00, 0xf5, 0x21, 0x00


	//----- nvinfo : EIATTR_KPARAM_INFO
	.align		4
.L_743:
        /*0068*/ 	.byte	0x04, 0x17
        /*006a*/ 	.short	(.L_745 - .L_744)
.L_744:
        /*006c*/ 	.word	0x00000000
        /*0070*/ 	.short	0x0002
        /*0072*/ 	.short	0x0010
        /*0074*/ 	.byte	0x00, 0xf5, 0x21, 0x00


	//----- nvinfo : EIATTR_KPARAM_INFO
	.align		4
.L_745:
        /*0078*/ 	.byte	0x04, 0x17
        /*007a*/ 	.short	(.L_747 - .L_746)
.L_746:
        /*007c*/ 	.word	0x00000000
        /*0080*/ 	.short	0x0001
        /*0082*/ 	.short	0x0008
        /*0084*/ 	.byte	0x00, 0xf5, 0x21, 0x00


	//----- nvinfo : EIATTR_KPARAM_INFO
	.align		4
.L_747:
        /*0088*/ 	.byte	0x04, 0x17
        /*008a*/ 	.short	(.L_749 - .L_748)
.L_748:
        /*008c*/ 	.word	0x00000000
        /*0090*/ 	.short	0x0000
        /*0092*/ 	.short	0x0000
        /*0094*/ 	.byte	0x00, 0xf5, 0x21, 0x00


	//----- nvinfo : EIATTR_SPARSE_MMA_MASK
	.align		4
.L_749:
        /*0098*/ 	.byte	0x03, 0x50
        /*009a*/ 	.short	0x0000


	//----- nvinfo : EIATTR_MAXREG_COUNT
	.align		4
        /*009c*/ 	.byte	0x03, 0x1b
        /*009e*/ 	.short	0x00a8


	//----- nvinfo : EIATTR_MERCURY_ISA_VERSION
	.align		4
        /*00a0*/ 	.byte	0x03, 0x5f
        /*00a2*/ 	.short	0x0101


	//----- nvinfo : EIATTR_VRC_CTA_INIT_COUNT
	.align		4
        /*00a4*/ 	.byte	0x02, 0x4a
	.zero		1
	.zero		1


	//----- nvinfo : EIATTR_EXIT_INSTR_OFFSETS
	.align		4
        /*00a8*/ 	.byte	0x04, 0x1c
        /*00aa*/ 	.short	(.L_751 - .L_750)


	//   ....[0]....
.L_750:
        /*00ac*/ 	.word	0x00000010


	//----- nvinfo : EIATTR_MAX_THREADS
	.align		4
.L_751:
        /*00b0*/ 	.byte	0x04, 0x05
        /*00b2*/ 	.short	(.L_753 - .L_752)
.L_752:
        /*00b4*/ 	.word	0x00000140
        /*00b8*/ 	.word	0x00000001
        /*00bc*/ 	.word	0x00000001


	//----- nvinfo : EIATTR_CBANK_PARAM_SIZE
	.align		4
.L_753:
        /*00c0*/ 	.byte	0x03, 0x19
        /*00c2*/ 	.short	0x0048


	//----- nvinfo : EIATTR_PARAM_CBANK
	.align		4
        /*00c4*/ 	.byte	0x04, 0x0a
        /*00c6*/ 	.short	(.L_755 - .L_754)
	.align		4
.L_754:
        /*00c8*/ 	.word	index@(.nv.constant0._ZN13group_norm_v214gn_cuda_kernelI13__nv_bfloat16Li320ELi1ELi16ELi160ELi64ELb1ELi64ELi160ELi160ELi4ELb0ELi148ELb0ELb0ENS_16CompileConditionILi1000EEEEEvPT_PKS4_S7_S7_flPfS8_Pj)
        /*00cc*/ 	.short	0x0380
        /*00ce*/ 	.short	0x0048


	//----- nvinfo : EIATTR_SW_WAR
	.align		4
.L_755:
        /*00d0*/ 	.byte	0x04, 0x36
        /*00d2*/ 	.short	(.L_757 - .L_756)
.L_756:
        /*00d4*/ 	.word	0x00000008
.L_757:


//--------------------- .nv.info._ZN13group_norm_v218gn_bwd_cuda_kernelI6__halfLi320ELi1ELi32ELi80ELi64ELb0ELb1ELi64ELi80ELi80ELi4ELb1ELi96ELb0ELb0ELNS_15WgradSyncMethodE3ENS_16CompileConditionILi1000EEEEEvPT_S6_S6_PKS5_S8_S8_S8_PKfflPfPj --------------------------
	.section	.nv.info._ZN13group_norm_v218gn_bwd_cuda_kernelI6__halfLi320ELi1ELi32ELi80ELi64ELb0ELb1ELi64ELi80ELi80ELi4ELb1ELi96ELb0ELb0ELNS_15WgradSyncMethodE3ENS_16CompileConditionILi1000EEEEEvPT_S6_S6_PKS5_S8_S8_S8_PKfflPfPj,"",@"SHT_CUDA_INFO"
	.sectionflags	@""
	.align	4


	//----- nvinfo : EIATTR_CUDA_API_VERSION
	.align		4
        /*0000*/ 	.byte	0x04, 0x37
        /*0002*/ 	.short	(.L_759 - .L_758)
.L_758:
        /*0004*/ 	.word	0x00000082


	//----- nvinfo : EIATTR_KPARAM_INFO
	.align		4
.L_759:
        /*0008*/ 	.byte	0x04, 0x17
        /*000a*/ 	.short	(.L_761 - .L_760)
.L_760:
        /*000c*/ 	.word	0x00000000
        /*0010*/ 	.short	0x000b
        /*0012*/ 	.short	0x0058
        /*0014*/ 	.byte	0x00, 0xf5, 0x21, 0x00


	//----- nvinfo : EIATTR_KPARAM_INFO
	.align		4
.L_761:
        /*0018*/ 	.byte	0x04, 0x17
        /*001a*/ 	.short	(.L_763 - .L_762)
.L_762:
        /*001c*/ 	.word	0x00000000
        /*0020*/ 	.short	0x000a
        /*0022*/ 	.short	0x0050
        /*0024*/ 	.byte	0x00, 0xf5, 0x21, 0x00


	//----- nvinfo : EIATTR_KPARAM_INFO
	.align		4
.L_763:
        /*0028*/ 	.byte	0x04, 0x17
        /*002a*/ 	.short	(.L_765 - .L_764)
.L_764:
        /*002c*/ 	.word	0x00000000
        /*0030*/ 	.short	0x0009
        /*0032*/ 	.short	0x0048
        /*0034*/ 	.byte	0x00, 0xf0, 0x21, 0x00


	//----- nvinfo : EIATTR_KPARAM_INFO
	.align		4
.L_765:
        /*0038*/ 	.byte	0x04, 0x17
        /*003a*/ 	.short	(.L_767 - .L_766)
.L_766:
        /*003c*/ 	.word	0x00000000
        /*0040*/ 	.short	0x0008
        /*0042*/ 	.short	0x0040
        /*0044*/ 	.byte	0x00, 0xf0, 0x11, 0x00


	//----- nvinfo : EIATTR_KPARAM_INFO
	.align		4
.L_767:
        /*0048*/ 	.byte	0x04, 0x17
        /*004a*/ 	.short	(.L_769 - .L_768)
.L_768:
        /*004c*/ 	.word	0x00000000
        /*0050*/ 	.short	0x0007
        /*0052*/ 	.short	0x0038
        /*0054*/ 	.byte	0x00, 0xf5, 0x21, 0x00


	//----- nvinfo : EIATTR_KPARAM_INFO
	.align		4
.L_769:
        /*0058*/ 	.byte	0x04, 0x17
        /*005a*/ 	.short	(.L_771 - .L_770)
.L_770:
        /*005c*/ 	.word	0x00000000
        /*0060*/ 	.short	0x0006
        /*0062*/ 	.short	0x0030
        /*0064*/ 	.byte	0x00, 0xf5, 0x21, 0x00


	//----- nvinfo : EIATTR_KPARAM_INFO
	.align		4
.L_771:
        /*0068*/ 	.byte	0x04, 0x17
        /*006a*/ 	.short	(.L_773 - .L_772)
.L_772:
        /*006c*/ 	.word	0x00000000
        /*0070*/ 	.short	0x0005
        /*0072*/ 	.short	0x0028
        /*0074*/ 	.byte	0x00, 0xf5, 0x21, 0x00


	//----- nvinfo : EIATTR_KPARAM_INFO
	.align		4
.L_773:
        /*0078*/ 	.byte	0x04, 0x17
        /*007a*/ 	.short	(.L_775 - .L_774)
.L_774:
        /*007c*/ 	.word	0x00000000
        /*0080*/ 	.short	0x0004
        /*0082*/ 	.short	0x0020
        /*0084*/ 	.byte	0x00, 0xf5, 0x21, 0x00


	//----- nvinfo : EIATTR_KPARAM_INFO
	.align		4
.L_775:
        /*0088*/ 	.byte	0x04, 0x17
        /*008a*/ 	.short	(.L_777 - .L_776)
.L_776:
        /*008c*/ 	.word	0x00000000
        /*0090*/ 	.short	0x0003
        /*0092*/ 	.short	0x0018
        /*0094*/ 	.byte	0x00, 0xf5, 0x21, 0x00


	//----- nvinfo : EIATTR_KPARAM_INFO
	.align		4
.L_777:
        /*0098*/ 	.byte	0x04, 0x17
        /*009a*/ 	.short	(.L_779 - .L_778)
.L_778:
        /*009c*/ 	.word	0x00000000
        /*00a0*/ 	.short	0x0002
        /*00a2*/ 	.short	0x0010
        /*00a4*/ 	.byte	0x00, 0xf5, 0x21, 0x00


	//----- nvinfo : EIATTR_KPARAM_INFO
	.align		4
.L_779:
        /*00a8*/ 	.byte	0x04, 0x17
        /*00aa*/ 	.short	(.L_781 - .L_780)
.L_780:
        /*00ac*/ 	.word	0x00000000
        /*00b0*/ 	.short	0x0001
        /*00b2*/ 	.short	0x0008
        /*00b4*/ 	.byte	0x00, 0xf5, 0x21, 0x00


	//----- nvinfo : EIATTR_KPARAM_INFO
	.align		4
.L_781:
        /*00b8*/ 	.byte	0x04, 0x17
        /*00ba*/ 	.short	(.L_783 - .L_782)
.L_782:
        /*00bc*/ 	.word	0x00000000
        /*00c0*/ 	.short	0x0000
        /*00c2*/ 	.short	0x0000
        /*00c4*/ 	.byte	0x00, 0xf5, 0x21, 0x00


	//----- nvinfo : EIATTR_SPARSE_MMA_MASK
	.align		4
.L_783:
        /*00c8*/ 	.byte	0x03, 0x50
        /*00ca*/ 	.short	0x0000


	//----- nvinfo : EIATTR_MAXREG_COUNT
	.align		4
        /*00cc*/ 	.byte	0x03, 0x1b
        /*00ce*/ 	.short	0x00a8


	//----- nvinfo : EIATTR_MERCURY_ISA_VERSION
	.align		4
        /*00d0*/ 	.byte	0x03, 0x5f
        /*00d2*/ 	.short	0x0101


	//----- nvinfo : EIATTR_VRC_CTA_INIT_COUNT
	.align		4
        /*00d4*/ 	.byte	0x02, 0x4a
	.zero		1
	.zero		1


	//----- nvinfo : EIATTR_EXIT_INSTR_OFFSETS
	.align		4
        /*00d8*/ 	.byte	0x04, 0x1c
        /*00da*/ 	.short	(.L_785 - .L_784)


	//   ....[0]....
.L_784:
        /*00dc*/ 	.word	0x00000010


	//----- nvinfo : EIATTR_MAX_THREADS
	.align		4
.L_785:
        /*00e0*/ 	.byte	0x04, 0x05
        /*00e2*/ 	.short	(.L_787 - .L_786)
.L_786:
        /*00e4*/ 	.word	0x00000140
        /*00e8*/ 	.word	0x00000001
        /*00ec*/ 	.word	0x00000001


	//----- nvinfo : EIATTR_CBANK_PARAM_SIZE
	.align		4
.L_787:
        /*00f0*/ 	.byte	0x03, 0x19
        /*00f2*/ 	.short	0x0060


	//----- nvinfo : EIATTR_PARAM_CBANK
	.align		4
        /*00f4*/ 	.byte	0x04, 0x0a
        /*00f6*/ 	.short	(.L_789 - .L_788)
	.align		4
.L_788:
        /*00f8*/ 	.word	index@(.nv.constant0._ZN13group_norm_v218gn_bwd_cuda_kernelI6__halfLi320ELi1ELi32ELi80ELi64ELb0ELb1ELi64ELi80ELi80ELi4ELb1ELi96ELb0ELb0ELNS_15WgradSyncMethodE3ENS_16CompileConditionILi1000EEEEEvPT_S6_S6_PKS5_S8_S8_S8_PKfflPfPj)
        /*00fc*/ 	.short	0x0380
        /*00fe*/ 	.short	0x0060


	//----- nvinfo : EIATTR_SW_WAR
	.align		4
.L_789:
        /*0100*/ 	.byte	0x04, 0x36
        /*0102*/ 	.short	(.L_791 - .L_790)
.L_790:
        /*0104*/ 	.word	0x00000008
.L_791:


//--------------------- .nv.info._ZN13group_norm_v218gn_bwd_cuda_kernelI6__halfLi320ELi1ELi32ELi80ELi64ELb0ELb1ELi64ELi80ELi80ELi4ELb1ELi128ELb0ELb0ELNS_15WgradSyncMethodE3ENS_16CompileConditionILi1000EEEEEvPT_S6_S6_PKS5_S8_S8_S8_PKfflPfPj --------------------------
	.section	.nv.info._ZN13group_norm_v218gn_bwd_cuda_kernelI6__halfLi320ELi1ELi32ELi80ELi64ELb0ELb1ELi64ELi80ELi80ELi4ELb1ELi128ELb0ELb0ELNS_15WgradSyncMethodE3ENS_16CompileConditionILi1000EEEEEvPT_S6_S6_PKS5_S8_S8_S8_PKfflPfPj,"",@"SHT_CUDA_INFO"
	.sectionflags	@""
	.align	4


	//----- nvinfo : EIATTR_CUDA_API_VERSION
	.align		4
        /*0000*/ 	.byte	0x04, 0x37
        /*0002*/ 	.short	(.L_793 - .L_792)
.L_792:
        /*0004*/ 	.word	0x00000082


	//----- nvinfo : EIATTR_KPARAM_INFO
	.align		4
.L_793:
        /*0008*/ 	.byte	0x04, 0x17
        /*000a*/ 	.short	(.L_795 - .L_794)
.L_794:
        /*000c*/ 	.word	0x00000000
        /*0010*/ 	.short	0x000b
        /*0012*/ 	.short	0x0058
        /*0014*/ 	.byte	0x00, 0xf5, 0x21, 0x00


	//----- nvinfo : EIATTR_KPARAM_INFO
	.align		4
.L_795:
        /*0018*/ 	.byte	0x04, 0x17
        /*001a*/ 	.short	(.L_797 - .L_796)
.L_796:
        /*001c*/ 	.word	0x00000000
        /*0020*/ 	.short	0x000a
        /*0022*/ 	.short	0x0050
        /*0024*/ 	.byte	0x00, 0xf5, 0x21, 0x00


	//----- nvinfo : EIATTR_KPARAM_INFO
	.align		4
.L_797:
        /*0028*/ 	.byte	0x04, 0x17
        /*002a*/ 	.short	(.L_799 - .L_798)
.L_798:
        /*002c*/ 	.word	0x00000000
        /*0030*/ 	.short	0x0009
        /*0032*/ 	.short	0x0048
        /*0034*/ 	.byte	0x00, 0xf0, 0x21, 0x00


	//----- nvinfo : EIATTR_KPARAM_INFO
	.align		4
.L_799:
        /*0038*/ 	.byte	0x04, 0x17
        /*003a*/ 	.short	(.L_801 - .L_800)
.L_800:
        /*003c*/ 	.word	0x00000000
        /*0040*/ 	.short	0x0008
        /*0042*/ 	.short	0x0040
        /*0044*/ 	.byte	0x00, 0xf0, 0x11, 0x00


	//----- nvinfo : EIATTR_KPARAM_INFO
	.align		4
.L_801:
        /*0048*/ 	.byte	0x04, 0x17
        /*004a*/ 	.short	(.L_803 - .L_802)
.L_802:
        /*004c*/ 	.word	0x00000000
        /*0050*/ 	.short	0x0007
        /*0052*/ 	.short	0x0038
        /*0054*/ 	.byte	0x00, 0xf5, 0x21, 0x00


	//----- nvinfo : EIATTR_KPARAM_INFO
	.align		4
.L_803:
        /*0058*/ 	.byte	0x04, 0x17
        /*005a*/ 	.short	(.L_805 - .L_804)
.L_804:
        /*005c*/ 	.word	0x00000000
        /*0060*/ 	.short	0x0006
        /*0062*/ 	.short	0x0030
        /*0064*/ 	.byte	0x00, 0xf5, 0x21, 0x00


	//----- nvinfo : EIATTR_KPARAM_INFO
	.align		4
.L_805:
        /*0068*/ 	.byte	0x04, 0x17
        /*006a*/ 	.short	(.L_807 - .L_806)
.L_806:
        /*006c*/ 	.word	0x00000000
        /*0070*/ 	.short	0x0005
        /*0072*/ 	.short	0x0028
        /*0074*/ 	.byte	0x00, 0xf5, 0x21, 0x00


	//----- nvinfo : EIATTR_KPARAM_INFO
	.align		4
.L_807:
        /*0078*/ 	.byte	0x04, 0x17
        /*007a*/ 	.short	(.L_809 - .L_808)
.L_808:
        /*007c*/ 	.word	0x00000000
        /*0080*/ 	.short	0x0004
        /*0082*/ 	.short	0x0020
        /*0084*/ 	.byte	0x00, 0xf5, 0x21, 0x00


	//----- nvinfo : EIATTR_KPARAM_INFO
	.align		4
.L_809:
        /*0088*/ 	.byte	0x04, 0x17
        /*008a*/ 	.short	(.L_811 - .L_810)
.L_810:
        /*008c*/ 	.word	0x00000000
        /*0090*/ 	.short	0x0003
        /*0092*/ 	.short	0x0018
        /*0094*/ 	.byte	0x00, 0xf5, 0x21, 0x00


	//----- nvinfo : EIATTR_KPARAM_INFO
	.align		4
.L_811:
        /*0098*/ 	.byte	0x04, 0x17
        /*009a*/ 	.short	(.L_813 - .L_812)
.L_812:
        /*009c*/ 	.word	0x00000000
        /*00a0*/ 	.short	0x0002
        /*00a2*/ 	.short	0x0010
        /*00a4*/ 	.byte	0x00, 0xf5, 0x21, 0x00


	//----- nvinfo : EIATTR_KPARAM_INFO
	.align		4
.L_813:
        /*00a8*/ 	.byte	0x04, 0x17
        /*00aa*/ 	.short	(.L_815 - .L_814)
.L_814:
        /*00ac*/ 	.word	0x00000000
        /*00b0*/ 	.short	0x0001
        /*00b2*/ 	.short	0x0008
        /*00b4*/ 	.byte	0x00, 0xf5, 0x21, 0x00


	//----- nvinfo : EIATTR_KPARAM_INFO
	.align		4
.L_815:
        /*00b8*/ 	.byte	0x04, 0x17
        /*00ba*/ 	.short	(.L_817 - .L_816)
.L_816:
        /*00bc*/ 	.word	0x00000000
        /*00c0*/ 	.short	0x0000
        /*00c2*/ 	.short	0x0000
        /*00c4*/ 	.byte	0x00, 0xf5, 0x21, 0x00


	//----- nvinfo : EIATTR_SPARSE_MMA_MASK
	.align		4
.L_817:
        /*00c8*/ 	.byte	0x03, 0x50
        /*00ca*/ 	.short	0x0000


	//----- nvinfo : EIATTR_MAXREG_COUNT
	.align		4
        /*00cc*/ 	.byte	0x03, 0x1b
        /*00ce*/ 	.short	0x00a8


	//----- nvinfo : EIATTR_MERCURY_ISA_VERSION
	.align		4
        /*00d0*/ 	.byte	0x03, 0x5f
        /*00d2*/ 	.short	0x0101


	//----- nvinfo : EIATTR_VRC_CTA_INIT_COUNT
	.align		4
        /*00d4*/ 	.byte	0x02, 0x4a
	.zero		1
	.zero		1


	//----- nvinfo : EIATTR_EXIT_INSTR_OFFSETS
	.align		4
        /*00d8*/ 	.byte	0x04, 0x1c
        /*00da*/ 	.short	(.L_819 - .L_818)


	//   ....[0]....
.L_818:
        /*00dc*/ 	.word	0x00000010


	//----- nvinfo : EIATTR_MAX_THREADS
	.align		4
.L_819:
        /*00e0*/ 	.byte	0x04, 0x05
        /*00e2*/ 	.short	(.L_821 - .L_820)
.L_820:
        /*00e4*/ 	.word	0x00000140
        /*00e8*/ 	.word	0x00000001
        /*00ec*/ 	.word	0x00000001


	//----- nvinfo : EIATTR_CBANK_PARAM_SIZE
	.align		4
.L_821:
        /*00f0*/ 	.byte	0x03, 0x19
        /*00f2*/ 	.short	0x0060


	//----- nvinfo : EIATTR_PARAM_CBANK
	.align		4
        /*00f4*/ 	.byte	0x04, 0x0a
        /*00f6*/ 	.short	(.L_823 - .L_822)
	.align		4
.L_822:
        /*00f8*/ 	.word	index@(.nv.constant0._ZN13group_norm_v218gn_bwd_cuda_kernelI6__halfLi320ELi1ELi32ELi80ELi64ELb0ELb1ELi64ELi80ELi80ELi4ELb1ELi128ELb0ELb0ELNS_15WgradSyncMethodE3ENS_16CompileConditionILi1000EEEEEvPT_S6_S6_PKS5_S8_S8_S8_PKfflPfPj)
        /*00fc*/ 	.short	0x0380
        /*00fe*/ 	.short	0x0060


	//----- nvinfo : EIATTR_SW_WAR
	.align		4
.L_823:
        /*0100*/ 	.byte	0x04, 0x36
        /*0102*/ 	.short	(.L_825 - .L_824)
.L_824:
        /*0104*/ 	.word	0x00000008
.L_825:


//--------------------- .nv.info._ZN13group_norm_v218gn_bwd_cuda_kernelI6__halfLi320ELi3ELi16ELi160ELi64ELb1ELb1ELi2ELi320ELi320ELi2ELb1ELi10ELb0ELb0ELNS_15WgradSyncMethodE2ENS_16CompileConditionILi1000EEEEEvPT_S6_S6_PKS5_S8_S8_S8_PKfflPfPj --------------------------
	.section	.nv.info._ZN13group_norm_v218gn_bwd_cuda_kernelI6__halfLi320ELi3ELi16ELi160ELi64ELb1ELb1ELi2ELi320ELi320ELi2ELb1ELi10ELb0ELb0ELNS_15WgradSyncMethodE2ENS_16CompileConditionILi1000EEEEEvPT_S6_S6_PKS5_S8_S8_S8_PKfflPfPj,"",@"SHT_CUDA_INFO"
	.sectionflags	@""
	.align	4


	//----- nvinfo : EIATTR_CUDA_API_VERSION
	.align		4
        /*0000*/ 	.byte	0x04, 0x37
        /*0002*/ 	.short	(.L_827 - .L_826)
.L_826:
        /*0004*/ 	.word	0x00000082


	//----- nvinfo : EIATTR_KPARAM_INFO
	.align		4
.L_827:
        /*0008*/ 	.byte	0x04, 0x17
        /*000a*/ 	.short	(.L_829 - .L_828)
.L_828:
        /*000c*/ 	.word	0x00000000
        /*0010*/ 	.short	0x000b
        /*0012*/ 	.short	0x0058
        /*0014*/ 	.byte	0x00, 0xf5, 0x21, 0x00


	//----- nvinfo : EIATTR_KPARAM_INFO
	.align		4
.L_829:
        /*0018*/ 	.byte	0x04, 0x17
        /*001a*/ 	.short	(.L_831 - .L_830)
.L_830:
        /*001c*/ 	.word	0x00000000
        /*0020*/ 	.short	0x000a
        /*0022*/ 	.short	0x0050
        /*0024*/ 	.byte	0x00, 0xf5, 0x21, 0x00


	//----- nvinfo : EIATTR_KPARAM_INFO
	.align		4
.L_831:
        /*0028*/ 	.byte	0x04, 0x17
        /*002a*/ 	.short	(.L_833 - .L_832)
.L_832:
        /*002c*/ 	.word	0x00000000
        /*0030*/ 	.short	0x0009
        /*0032*/ 	.short	0x0048
        /*0034*/ 	.byte	0x00, 0xf0, 0x21, 0x00


	//----- nvinfo : EIATTR_KPARAM_INFO
	.align		4
.L_833:
        /*0038*/ 	.byte	0x04, 0x17
        /*003a*/ 	.short	(.L_835 - .L_834)
.L_834:
        /*003c*/ 	.word	0x00000000
        /*0040*/ 	.short	0x0008
        /*0042*/ 	.short	0x0040
        /*0044*/ 	.byte	0x00, 0xf0, 0x11, 0x00


	//----- nvinfo : EIATTR_KPARAM_INFO
	.align		4
.L_835:
        /*0048*/ 	.byte	0x04, 0x17
        /*004a*/ 	.short	(.L_837 - .L_836)
.L_836:
        /*004c*/ 	.word	0x00000000
        /*0050*/ 	.short	0x0007
        /*0052*/ 	.short	0x0038
        /*0054*/ 	.byte	0x00, 0xf5, 0x21, 0x00


	//----- nvinfo : EIATTR_KPARAM_INFO
	.align		4
.L_837:
        /*0058*/ 	.byte	0x04, 0x17
        /*005a*/ 	.short	(.L_839 - .L_838)
.L_838:
        /*005c*/ 	.word	0x00000000
        /*0060*/ 	.short	0x0006
        /*0062*/ 	.short	0x0030
        /*0064*/ 	.byte	0x00, 0xf5, 0x21, 0x00


	//----- nvinfo : EIATTR_KPARAM_INFO
	.align		4
.L_839:
        /*0068*/ 	.byte	0x04, 0x17
        /*006a*/ 	.short	(.L_841 - .L_840)
.L_840:
        /*006c*/ 	.word	0x00000000
        /*0070*/ 	.short	0x0005
        /*0072*/ 	.short	0x0028
        /*0074*/ 	.byte	0x00, 0xf5, 0x21, 0x00


	//----- nvinfo : EIATTR_KPARAM_INFO
	.align		4
.L_841:
        /*0078*/ 	.byte	0x04, 0x17
        /*007a*/ 	.short	(.L_843 - .L_842)
.L_842:
        /*007c*/ 	.word	0x00000000
        /*0080*/ 	.short	0x0004
        /*0082*/ 	.short	0x0020
        /*0084*/ 	.byte	0x00, 0xf5, 0x21, 0x00


	//----- nvinfo : EIATTR_KPARAM_INFO
	.align		4
.L_843:
        /*0088*/ 	.byte	0x04, 0x17
        /*008a*/ 	.short	(.L_845 - .L_844)
.L_844:
        /*008c*/ 	.word	0x00000000
        /*0090*/ 	.short	0x0003
        /*0092*/ 	.short	0x0018
        /*0094*/ 	.byte	0x00, 0xf5, 0x21, 0x00


	//----- nvinfo : EIATTR_KPARAM_INFO
	.align		4
.L_845:
        /*0098*/ 	.byte	0x04, 0x17
        /*009a*/ 	.short	(.L_847 - .L_846)
.L_846:
        /*009c*/ 	.word	0x00000000
        /*00a0*/ 	.short	0x0002
        /*00a2*/ 	.short	0x0010
        /*00a4*/ 	.byte	0x00, 0xf5, 0x21, 0x00


	//----- nvinfo : EIATTR_KPARAM_INFO
	.align		4
.L_847:
        /*00a8*/ 	.byte	0x04, 0x17
        /*00aa*/ 	.short	(.L_849 - .L_848)
.L_848:
        /*00ac*/ 	.word	0x00000000
        /*00b0*/ 	.short	0x0001
        /*00b2*/ 	.short	0x0008
        /*00b4*/ 	.byte	0x00, 0xf5, 0x21, 0x00


	//----- nvinfo : EIATTR_KPARAM_INFO
	.align		4
.L_849:
        /*00b8*/ 	.byte	0x04, 0x17
        /*00ba*/ 	.short	(.L_851 - .L_850)
.L_850:
        /*00bc*/ 	.word	0x00000000
        /*00c0*/ 	.short	0x0000
        /*00c2*/ 	.short	0x0000
        /*00c4*/ 	.byte	0x00, 0xf5, 0x21, 0x00


	//----- nvinfo : EIATTR_SPARSE_MMA_MASK
	.align		4
.L_851:
        /*00c8*/ 	.byte	0x03, 0x50
        /*00ca*/ 	.short	0x0000


	//----- nvinfo : EIATTR_MAXREG_COUNT
	.align		4
        /*00cc*/ 	.byte	0x03, 0x1b
        /*00ce*/ 	.short	0x0040


	//----- nvinfo : EIATTR_MERCURY_ISA_VERSION
	.align		4
        /*00d0*/ 	.byte	0x03, 0x5f
        /*00d2*/ 	.short	0x0101


	//----- nvinfo : EIATTR_VRC_CTA_INIT_COUNT
	.align		4
        /*00d4*/ 	.byte	0x02, 0x4a
	.zero		1
	.zero		1


	//----- nvinfo : EIATTR_EXIT_INSTR_OFFSETS
	.align		4
        /*00d8*/ 	.byte	0x04, 0x1c
        /*00da*/ 	.short	(.L_853 - .L_852)


	//   ....[0]....
.L_852:
        /*00dc*/ 	.word	0x00000010


	//----- nvinfo : EIATTR_MAX_THREADS
	.align		4
.L_853:
        /*00e0*/ 	.byte	0x04, 0x05
        /*00e2*/ 	.short	(.L_855 - .L_854)
.L_854:
        /*00e4*/ 	.word	0x00000140
        /*00e8*/ 	.word	0x00000001
        /*00ec*/ 	.word	0x00000001


	//----- nvinfo : EIATTR_CBANK_PARAM_SIZE
	.align		4
.L_855:
        /*00f0*/ 	.byte	0x03, 0x19
        /*00f2*/ 	.short	0x0060


	//----- nvinfo : EIATTR_PARAM_CBANK
	.align		4
        /*00f4*/ 	.byte	0x04, 0x0a
        /*00f6*/ 	.short	(.L_857 - .L_856)
	.align		4
.L_856:
        /*00f8*/ 	.word	index@(.nv.constant0._ZN13group_norm_v218gn_bwd_cuda_kernelI6__halfLi320ELi3ELi16ELi160ELi64ELb1ELb1ELi2ELi320ELi320ELi2ELb1ELi10ELb0ELb0ELNS_15WgradSyncMethodE2ENS_16CompileConditionILi1000EEEEEvPT_S6_S6_PKS5_S8_S8_S8_PKfflPfPj)
        /*00fc*/ 	.short	0x0380
        /*00fe*/ 	.short	0x0060


	//----- nvinfo : EIATTR_SW_WAR
	.align		4
.L_857:
        /*0100*/ 	.byte	0x04, 0x36
        /*0102*/ 	.short	(.L_859 - .L_858)
.L_858:
        /*0104*/ 	.word	0x00000008
.L_859:


//--------------------- .nv.info._ZN13group_norm_v218gn_bwd_cuda_kernelI6__halfLi320ELi1ELi16ELi160ELi64ELb1ELb1ELi4ELi320ELi320ELi4ELb1ELi9ELb0ELb0ELNS_15WgradSyncMethodE2ENS_16CompileConditionILi1000EEEEEvPT_S6_S6_PKS5_S8_S8_S8_PKfflPfPj --------------------------
	.section	.nv.info._ZN13group_norm_v218gn_bwd_cuda_kernelI6__halfLi320ELi1ELi16ELi160ELi64ELb1ELb1ELi4ELi320ELi320ELi4ELb1ELi9ELb0ELb0ELNS_15WgradSyncMethodE2ENS_16CompileConditionILi1000EEEEEvPT_S6_S6_PKS5_S8_S8_S8_PKfflPfPj,"",@"SHT_CUDA_INFO"
	.sectionflags	@""
	.align	4


	//----- nvinfo : EIATTR_CUDA_API_VERSION
	.align		4
        /*0000*/ 	.byte	0x04, 0x37
        /*0002*/ 	.short	(.L_861 - .L_860)
.L_860:
        /*0004*/ 	.word	0x00000082


	//----- nvinfo : EIATTR_KPARAM_INFO
	.align		4
.L_861:
        /*0008*/ 	.byte	0x04, 0x17
        /*000a*/ 	.short	(.L_863 - .L_862)
.L_862:
        /*000c*/ 	.word	0x00000000
        /*0010*/ 	.short	0x000b
        /*0012*/ 	.short	0x0058
        /*0014*/ 	.byte	0x00, 0xf5, 0x21, 0x00


	//----- nvinfo : EIATTR_KPARAM_INFO
	.align		4
.L_863:
        /*0018*/ 	.byte	0x04, 0x17
        /*001a*/ 	.short	(.L_865 - .L_864)
.L_864:
        /*001c*/ 	.word	0x00000000
        /*0020*/ 	.short	0x000a
        /*0022*/ 	.short	0x0050
        /*0024*/ 	.byte	0x00, 0xf5, 0x21, 0x00


	//----- nvinfo : EIATTR_KPARAM_INFO
	.align		4
.L_865:
        /*0028*/ 	.byte	0x04, 0x17
        /*002a*/ 	.short	(.L_867 - .L_866)
.L_866:
        /*002c*/ 	.word	0x00000000
        /*0030*/ 	.short	0x0009
        /*0032*/ 	.short	0x0048
        /*0034*/ 	.byte	0x00, 0xf0, 0x21, 0x00


	//----- nvinfo : EIATTR_KPARAM_INFO
	.align		4
.L_867:
        /*0038*/ 	.byte	0x04, 0x17
        /*003a*/ 	.short	(.L_869 - .L_868)
.L_868:
        /*003c*/ 	.word	0x00000000
        /*0040*/ 	.short	0x0008
        /*0042*/ 	.short	0x0040
        /*0044*/ 	.byte	0x00, 0xf0, 0x11, 0x00


	//----- nvinfo : EIATTR_KPARAM_INFO
	.align		4
.L_869:
        /*0048*/ 	.byte	0x04, 0x17
        /*004a*/ 	.short	(.L_871 - .L_870)
.L_870:
        /*004c*/ 	.word	0x00000000
        /*0050*/ 	.short	0x0007
        /*0052*/ 	.short	0x0038
        /*0054*/ 	.byte	0x00, 0xf5, 0x21, 0x00


	//----- nvinfo : EIATTR_KPARAM_INFO
	.align		4
.L_871:
        /*0058*/ 	.byte	0x04, 0x17
        /*005a*/ 	.short	(.L_873 - .L_872)
.L_872:
        /*005c*/ 	.word	0x00000000
        /*0060*/ 	.short	0x0006
        /*0062*/ 	.short	0x0030
        /*0064*/ 	.byte	0x00, 0xf5, 0x21, 0x00


	//----- nvinfo : EIATTR_KPARAM_INFO
	.align		4
.L_873:
        /*0068*/ 	.byte	0x04, 0x17
        /*006a*/ 	.short	(.L_875 - .L_874)
.L_874:
        /*006c*/ 	.word	0x00000000
        /*0070*/ 	.short	0x0005
        /*0072*/ 	.short	0x0028
        /*0074*/ 	.byte	0x00, 0xf5, 0x21, 0x00


	//----- nvinfo : EIATTR_KPARAM_INFO
	.align		4
.L_875:
        /*0078*/ 	.byte	0x04, 0x17
        /*007a*/ 	.short	(.L_877 - .L_876)
.L_876:
        /*007c*/ 	.word	0x00000000
        /*0080*/ 	.short	0x0004
        /*0082*/ 	.short	0x0020
        /*0084*/ 	.byte	0x00, 0xf5, 0x21, 0x00


	//----- nvinfo : EIATTR_KPARAM_INFO
	.align		4
.L_877:
        /*0088*/ 	.byte	0x04, 0x17
        /*008a*/ 	.short	(.L_879 - .L_878)
.L_878:
        /*008c*/ 	.word	0x00000000
        /*0090*/ 	.short	0x0003
        /*0092*/ 	.short	0x0018
        /*0094*/ 	.byte	0x00, 0xf5, 0x21, 0x00


	//----- nvinfo : EIATTR_KPARAM_INFO
	.align		4
.L_879:
        /*0098*/ 	.byte	0x04, 0x17
        /*009a*/ 	.short	(.L_881 - .L_880)
.L_880:
        /*009c*/ 	.word	0x00000000
        /*00a0*/ 	.short	0x0002
        /*00a2*/ 	.short	0x0010
        /*00a4*/ 	.byte	0x00, 0xf5, 0x21, 0x00


	//----- nvinfo : EIATTR_KPARAM_INFO
	.align		4
.L_881:
        /*00a8*/ 	.byte	0x04, 0x17
        /*00aa*/ 	.short	(.L_883 - .L_882)
.L_882:
        /*00ac*/ 	.word	0x00000000
        /*00b0*/ 	.short	0x0001
        /*00b2*/ 	.short	0x0008
        /*00b4*/ 	.byte	0x00, 0xf5, 0x21, 0x00


	//----- nvinfo : EIATTR_KPARAM_INFO
	.align		4
.L_883:
        /*00b8*/ 	.byte	0x04, 0x17
        /*00ba*/ 	.short	(.L_885 - .L_884)
.L_884:
        /*00bc*/ 	.word	0x00000000
        /*00c0*/ 	.short	0x0000
        /*00c2*/ 	.short	0x0000
        /*00c4*/ 	.byte	0x00, 0xf5, 0x21, 0x00


	//----- nvinfo : EIATTR_SPARSE_MMA_MASK
	.align		4
.L_885:
        /*00c8*/ 	.byte	0x03, 0x50
        /*00ca*/ 	.short	0x0000


	//----- nvinfo : EIATTR_MAXREG_COUNT
	.align		4
        /*00cc*/ 	.byte	0x03, 0x1b
        /*00ce*/ 	.short	0x00a8


	//----- nvinfo : EIATTR_MERCURY_ISA_VERSION
	.align		4
        /*00d0*/ 	.byte	0x03, 0x5f
        /*00d2*/ 	.short	0x0101


	//----- nvinfo : EIATTR_VRC_CTA_INIT_COUNT
	.align		4
        /*00d4*/ 	.byte	0x02, 0x4a
	.zero		1
	.zero		1


	//----- nvinfo : EIATTR_EXIT_INSTR_OFFSETS
	.align		4
        /*00d8*/ 	.byte	0x04, 0x1c
        /*00da*/ 	.short	(.L_887 - .L_886)


	//   ....[0]....
.L_886:
        /*00dc*/ 	.word	0x00000010


	//----- nvinfo : EIATTR_MAX_THREADS
	.align		4
.L_887:
        /*00e0*/ 	.byte	0x04, 0x05
        /*00e2*/ 	.short	(.L_889 - .L_888)
.L_888:
        /*00e4*/ 	.word	0x00000140
        /*00e8*/ 	.word	0x00000001
        /*00ec*/ 	.word	0x00000001


	//----- nvinfo : EIATTR_CBANK_PARAM_SIZE
	.align		4
.L_889:
        /*00f0*/ 	.byte	0x03, 0x19
        /*00f2*/ 	.short	0x0060


	//----- nvinfo : EIATTR_PARAM_CBANK
	.align		4
        /*00f4*/ 	.byte	0x04, 0x0a
        /*00f6*/ 	.short	(.L_891 - .L_890)
	.align		4
.L_890:
        /*00f8*/ 	.word	index@(.nv.constant0._ZN13group_norm_v218gn_bwd_cuda_kernelI6__halfLi320ELi1ELi16ELi160ELi64ELb1ELb1ELi4ELi320ELi320ELi4ELb1ELi9ELb0ELb0ELNS_15WgradSyncMethodE2ENS_16CompileConditionILi1000EEEEEvPT_S6_S6_PKS5_S8_S8_S8_PKfflPfPj)
        /*00fc*/ 	.short	0x0380
        /*00fe*/ 	.short	0x0060


	//----- nvinfo : EIATTR_SW_WAR
	.align		4
.L_891:
        /*0100*/ 	.byte	0x04, 0x36
        /*0102*/ 	.short	(.L_893 - .L_892)
.L_892:
        /*0104*/ 	.word	0x00000008
.L_893:


//--------------------- .nv.info._ZN13group_norm_v218gn_bwd_cuda_kernelI6__halfLi320ELi3ELi16ELi160ELi64ELb1ELb1ELi4ELi320ELi320ELi4ELb1ELi16ELb0ELb0ELNS_15WgradSyncMethodE3ENS_16CompileConditionILi1000EEEEEvPT_S6_S6_PKS5_S8_S8_S8_PKfflPfPj --------------------------
	.section	.nv.info._ZN13group_norm_v218gn_bwd_cuda_kernelI6__halfLi320ELi3ELi16ELi160ELi64ELb1ELb1ELi4ELi320ELi320ELi4ELb1ELi16ELb0ELb0ELNS_15WgradSyncMethodE3ENS_16CompileConditionILi1000EEEEEvPT_S6_S6_PKS5_S8_S8_S8_PKfflPfPj,"",@"SHT_CUDA_INFO"
	.sectionflags	@""
	.align	4


	//----- nvinfo : EIATTR_CUDA_API_VERSION
	.align		4
        /*0000*/ 	.byte	0x04, 0x37
        /*0002*/ 	.short	(.L_895 - .L_894)
.L_894:
        /*0004*/ 	.word	0x00000082


	//----- nvinfo : EIATTR_KPARAM_INFO
	.align		4
.L_895:
        /*0008*/ 	.byte	0x04, 0x17
        /*000a*/ 	.short	(.L_897 - .L_896)
.L_896:
        /*000c*/ 	.word	0x00000000
        /*0010*/ 	.short	0x000b
        /*0012*/ 	.short	0x0058
        /*0014*/ 	.byte	0x00, 0xf5, 0x21, 0x00


	//----- nvinfo : EIATTR_KPARAM_INFO
	.align		4
.L_897:
        /*0018*/ 	.byte	0x04, 0x17
        /*001a*/ 	.short	(.L_899 - .L_898)
.L_898:
        /*001c*/ 	.word	0x00000000
        /*0020*/ 	.short	0x000a
        /*0022*/ 	.short	0x0050
        /*0024*/ 	.byte	0x00, 0xf5, 0x21, 0x00


	//----- nvinfo : EIATTR_KPARAM_INFO
	.align		4
.L_899:
        /*0028*/ 	.byte	0x04, 0x17
        /*002a*/ 	.short	(.L_901 - .L_900)
.L_900:
        /*002c*/ 	.word	0x00000000
        /*0030*/ 	.short	0x0009
        /*0032*/ 	.short	0x0048
        /*0034*/ 	.byte	0x00, 0xf0, 0x21, 0x00


	//----- nvinfo : EIATTR_KPARAM_INFO
	.align		4
.L_901:
        /*0038*/ 	.byte	0x04, 0x17
        /*003a*/ 	.short	(.L_903 - .L_902)
.L_902:
        /*003c*/ 	.word	0x00000000
        /*0040*/ 	.short	0x0008
        /*0042*/ 	.short	0x0040
        /*0044*/ 	.byte	0x00, 0xf0, 0x11, 0x00


	//----- nvinfo : EIATTR_KPARAM_INFO
	.align		4
.L_903:
        /*0048*/ 	.byte	0x04, 0x17
        /*004a*/ 	.short	(.L_905 - .L_904)
.L_904:
        /*004c*/ 	.word	0x00000000
        /*0050*/ 	.short	0x0007
        /*0052*/ 	.short	0x0038
        /*0054*/ 	.byte	0x00, 0xf5, 0x21, 0x00


	//----- nvinfo : EIATTR_KPARAM_INFO
	.align		4
.L_905:
        /*0058*/ 	.byte	0x04, 0x17
        /*005a*/ 	.short	(.L_907 - .L_906)
.L_906:
        /*005c*/ 	.word	0x00000000
        /*0060*/ 	.short	0x0006
        /*0062*/ 	.short	0x0030
        /*0064*/ 	.byte	0x00, 0xf5, 0x21, 0x00


	//----- nvinfo : EIATTR_KPARAM_INFO
	.align		4
.L_907:
        /*0068*/ 	.byte	0x04, 0x17
        /*006a*/ 	.short	(.L_909 - .L_908)
.L_908:
        /*006c*/ 	.word	0x00000000
        /*0070*/ 	.short	0x0005
        /*0072*/ 	.short	0x0028
        /*0074*/ 	.byte	0x00, 0xf5, 0x21, 0x00


	//----- nvinfo : EIATTR_KPARAM_INFO
	.align		4
.L_909:
        /*0078*/ 	.byte	0x04, 0x17
        /*007a*/ 	.short	(.L_911 - .L_910)
.L_910:
        /*007c*/ 	.word	0x00000000
        /*0080*/ 	.short	0x0004
        /*0082*/ 	.short	0x0020
        /*0084*/ 	.byte	0x00, 0xf5, 0x21, 0x00


	//----- nvinfo : EIATTR_KPARAM_INFO
	.align		4
.L_911:
        /*0088*/ 	.byte	0x04, 0x17
        /*008a*/ 	.short	(.L_913 - .L_912)
.L_912:
        /*008c*/ 	.word	0x00000000
        /*0090*/ 	.short	0x0003
        /*0092*/ 	.short	0x0018
        /*0094*/ 	.byte	0x00, 0xf5, 0x21, 0x00


	//----- nvinfo : EIATTR_KPARAM_INFO
	.align		4
.L_913:
        /*0098*/ 	.byte	0x04, 0x17
        /*009a*/ 	.short	(.L_915 - .L_914)
.L_914:
        /*009c*/ 	.word	0x00000000
        /*00a0*/ 	.short	0x0002
        /*00a2*/ 	.short	0x0010
        /*00a4*/ 	.byte	0x00, 0xf5, 0x21, 0x00


	//----- nvinfo : EIATTR_KPARAM_INFO
	.align		4
.L_915:
        /*00a8*/ 	.byte	0x04, 0x17
        /*00aa*/ 	.short	(.L_917 - .L_916)
.L_916:
        /*00ac*/ 	.word	0x00000000
        /*00b0*/ 	.short	0x0001
        /*00b2*/ 	.short	0x0008
        /*00b4*/ 	.byte	0x00, 0xf5, 0x21, 0x00


	//----- nvinfo : EIATTR_KPARAM_INFO
	.align		4
.L_917:
        /*00b8*/ 	.byte	0x04, 0x17
        /*00ba*/ 	.short	(.L_919 - .L_918)
.L_918:
        /*00bc*/ 	.word	0x00000000
        /*00c0*/ 	.short	0x0000
        /*00c2*/ 	.short	0x0000
        /*00c4*/ 	.byte	0x00, 0xf5, 0x21, 0x00


	//----- nvinfo : EIATTR_SPARSE_MMA_MASK
	.align		4
.L_919:
        /*00c8*/ 	.byte	0x03, 0x50
        /*00ca*/ 	.short	0x0000


	//----- nvinfo : EIATTR_MAXREG_COUNT
	.align		4
        /*00cc*/ 	.byte	0x03, 0x1b
        /*00ce*/ 	.short	0x0040


	//----- nvinfo : EIATTR_MERCURY_ISA_VERSION
	.align		4
        /*00d0*/ 	.byte	0x03, 0x5f
        /*00d2*/ 	.short	0x0101


	//----- nvinfo : EIATTR_VRC_CTA_INIT_COUNT
	.align		4
        /*00d4*/ 	.byte	0x02, 0x4a
	.zero		1
	.zero		1


	//----- nvinfo : EIATTR_EXIT_INSTR_OFFSETS
	.align		4
        /*00d8*/ 	.byte	0x04, 0x1c
        /*00da*/ 	.short	(.L_921 - .L_920)


	//   ....[0]....
.L_920:
        /*00dc*/ 	.word	0x00000010


	//----- nvinfo : EIATTR_MAX_THREADS
	.align		4
.L_921:
        /*00e0*/ 	.byte	0x04, 0x05
        /*00e2*/ 	.short	(.L_923 - .L_922)
.L_922:
        /*00e4*/ 	.word	0x00000140
        /*00e8*/ 	.word	0x00000001
        /*00ec*/ 	.word	0x00000001


	//----- nvinfo : EIATTR_CBANK_PARAM_SIZE
	.align		4
.L_923:
        /*00f0*/ 	.byte	0x03, 0x19
        /*00f2*/ 	.short	0x0060


	//----- nvinfo : EIATTR_PARAM_CBANK
	.align		4
        /*00f4*/ 	.byte	0x04, 0x0a
        /*00f6*/ 	.short	(.L_925 - .L_924)
	.align		4
.L_924:
        /*00f8*/ 	.word	index@(.nv.constant0._ZN13group_norm_v218gn_bwd_cuda_kernelI6__halfLi320ELi3ELi16ELi160ELi64ELb1ELb1ELi4ELi320ELi320ELi4ELb1ELi16ELb0ELb0ELNS_15WgradSyncMethodE3ENS_16CompileConditionILi1000EEEEEvPT_S6_S6_PKS5_S8_S8_S8_PKfflPfPj)
        /*00fc*/ 	.short	0x0380
        /*00fe*/ 	.short	0x0060


	//----- nvinfo : EIATTR_SW_WAR
	.align		4
.L_925:
        /*0100*/ 	.byte	0x04, 0x36
        /*0102*/ 	.short	(.L_927 - .L_926)
.L_926:
        /*0104*/ 	.word	0x00000008
.L_927:


//--------------------- .nv.info._ZN13group_norm_v218gn_bwd_cuda_kernelI6__halfLi320ELi1ELi16ELi160ELi64ELb1ELb1ELi8ELi320ELi320ELi4ELb1ELi16ELb0ELb0ELNS_15WgradSyncMethodE3ENS_16CompileConditionILi1000EEEEEvPT_S6_S6_PKS5_S8_S8_S8_PKfflPfPj --------------------------
	.section	.nv.info._ZN13group_norm_v218gn_bwd_cuda_kernelI6__halfLi320ELi1ELi16ELi160ELi64ELb1ELb1ELi8ELi320ELi320ELi4ELb1ELi16ELb0ELb0ELNS_15WgradSyncMethodE3ENS_16CompileConditionILi1000EEEEEvPT_S6_S6_PKS5_S8_S8_S8_PKfflPfPj,"",@"SHT_CUDA_INFO"
	.sectionflags	@""
	.align	4


	//----- nvinfo : EIATTR_CUDA_API_VERSION
	.align		4
        /*0000*/ 	.byte	0x04, 0x37
        /*0002*/ 	.short	(.L_929 - .L_928)
.L_928:
        /*0004*/ 	.word	0x00000082


	//----- nvinfo : EIATTR_KPARAM_INFO
	.align		4
.L_929:
        /*0008*/ 	.byte	0x04, 0x17
        /*000a*/ 	.short	(.L_931 - .L_930)
.L_930:
        /*000c*/ 	.word	0x00000000
        /*0010*/ 	.short	0x000b
        /*0012*/ 	.short	0x0058
        /*0014*/ 	.byte	0x00, 0xf5, 0x21, 0x00


	//----- nvinfo : EIATTR_KPARAM_INFO
	.align		4
.L_931:
        /*0018*/ 	.byte	0x04, 0x17
        /*001a*/ 	.short	(.L_933 - .L_932)
.L_932:
        /*001c*/ 	.word	0x00000000
        /*0020*/ 	.short	0x000a
        /*0022*/ 	.short	0x0050
        /*0024*/ 	.byte	0x00, 0xf5, 0x21, 0x00


	//----- nvinfo : EIATTR_KPARAM_INFO
	.align		4
.L_933:
        /*0028*/ 	.byte	0x04, 0x17
        /*002a*/ 	.short	(.L_935 - .L_934)
.L_934:
        /*002c*/ 	.word	0x00000000
        /*0030*/ 	.short	0x0009
        /*0032*/ 	.short	0x0048
        /*0034*/ 	.byte	0x00, 0xf0, 0x21, 0x00


	//----- nvinfo : EIATTR_KPARAM_INFO
	.align		4
.L_935:
        /*0038*/ 	.byte	0x04, 0x17
        /*003a*/ 	.short	(.L_937 - .L_936)
.L_936:
        /*003c*/ 	.word	0x00000000
        /*0040*/ 	.short	0x0008
        /*0042*/ 	.short	0x0040
        /*0044*/ 	.byte	0x00, 0xf0, 0x11, 0x00


	//----- nvinfo : EIATTR_KPARAM_INFO
	.align		4
.L_937:
        /*0048*/ 	.byte	0x04, 0x17
        /*004a*/ 	.short	(.L_939 - .L_938)
.L_938:
        /*004c*/ 	.word	0x00000000
        /*0050*/ 	.short	0x0007
        /*0052*/ 	.short	0x0038
        /*0054*/ 	.byte	0x00, 0xf5, 0x21, 0x00


	//----- nvinfo : EIATTR_KPARAM_INFO
	.align		4
.L_939:
        /*0058*/ 	.byte	0x04, 0x17
        /*005a*/ 	.short	(.L_941 - .L_940)
.L_940:
        /*005c*/ 	.word	0x00000000
        /*0060*/ 	.short	0x0006
        /*0062*/ 	.short	0x0030
        /*0064*/ 	.byte	0x00, 0xf5, 0x21, 0x00


	//----- nvinfo : EIATTR_KPARAM_INFO
	.align		4
.L_941:
        /*0068*/ 	.byte	0x04, 0x17
        /*006a*/ 	.short	(.L_943 - .L_942)
.L_942:
        /*006c*/ 	.word	0x00000000
        /*0070*/ 	.short	0x0005
        /*0072*/ 	.short	0x0028
        /*0074*/ 	.byte	0x00, 0xf5, 0x21, 0x00


	//----- nvinfo : EIATTR_KPARAM_INFO
	.align		4
.L_943:
        /*0078*/ 	.byte	0x04, 0x17
        /*007a*/ 	.short	(.L_945 - .L_944)
.L_944:
        /*007c*/ 	.word	0x00000000
        /*0080*/ 	.short	0x0004
        /*0082*/ 	.short	0x0020
        /*0084*/ 	.byte	0x00, 0xf5, 0x21, 0x00


	//----- nvinfo : EIATTR_KPARAM_INFO
	.align		4
.L_945:
        /*0088*/ 	.byte	0x04, 0x17
        /*008a*/ 	.short	(.L_947 - .L_946)
.L_946:
        /*008c*/ 	.word	0x00000000
        /*0090*/ 	.short	0x0003
        /*0092*/ 	.short	0x0018
        /*0094*/ 	.byte	0x00, 0xf5, 0x21, 0x00


	//----- nvinfo : EIATTR_KPARAM_INFO
	.align		4
.L_947:
        /*0098*/ 	.byte	0x04, 0x17
        /*009a*/ 	.short	(.L_949 - .L_948)
.L_948:
        /*009c*/ 	.word	0x00000000
        /*00a0*/ 	.short	0x0002
        /*00a2*/ 	.short	0x0010
        /*00a4*/ 	.byte	0x00, 0xf5, 0x21, 0x00


	//----- nvinfo : EIATTR_KPARAM_INFO
	.align		4
.L_949:
        /*00a8*/ 	.byte	0x04, 0x17
        /*00aa*/ 	.short	(.L_951 - .L_950)
.L_950:
        /*00ac*/ 	.word	0x00000000
        /*00b0*/ 	.short	0x0001
        /*00b2*/ 	.short	0x0008
        /*00b4*/ 	.byte	0x00, 0xf5, 0x21, 0x00


	//----- nvinfo : EIATTR_KPARAM_INFO
	.align		4
.L_951:
        /*00b8*/ 	.byte	0x04, 0x17
        /*00ba*/ 	.short	(.L_953 - .L_952)
.L_952:
        /*00bc*/ 	.word	0x00000000
        /*00c0*/ 	.short	0x0000
        /*00c2*/ 	.short	0x0000
        /*00c4*/ 	.byte	0x00, 0xf5, 0x21, 0x00


	//----- nvinfo : EIATTR_SPARSE_MMA_MASK
	.align		4
.L_953:
        /*00c8*/ 	.byte	0x03, 0x50
        /*00ca*/ 	.short	0x0000


	//----- nvinfo : EIATTR_MAXREG_COUNT
	.align		4
        /*00cc*/ 	.byte	0x03, 0x1b
        /*00ce*/ 	.short	0x00a8


	//----- nvinfo : EIATTR_MERCURY_ISA_VERSION
	.align		4
        /*00d0*/ 	.byte	0x03, 0x5f
        /*00d2*/ 	.short	0x0101


	//----- nvinfo : EIATTR_VRC_CTA_INIT_COUNT
	.align		4
        /*00d4*/ 	.byte	0x02, 0x4a
	.zero		1
	.zero		1


	//----- nvinfo : EIATTR_EXIT_INSTR_OFFSETS
	.align		4
        /*00d8*/ 	.byte	0x04, 0x1c
        /*00da*/ 	.short	(.L_955 - .L_954)


	//   ....[0]....
.L_954:
        /*00dc*/ 	.word	0x00000010


	//----- nvinfo : EIATTR_MAX_THREADS
	.align		4
.L_955:
        /*00e0*/ 	.byte	0x04, 0x05
        /*00e2*/ 	.short	(.L_957 - .L_956)
.L_956:
        /*00e4*/ 	.word	0x00000140
        /*00e8*/ 	.word	0x00000001
        /*00ec*/ 	.word	0x00000001


	//----- nvinfo : EIATTR_CBANK_PARAM_SIZE
	.align		4
.L_957:
        /*00f0*/ 	.byte	0x03, 0x19
        /*00f2*/ 	.short	0x0060


	//----- nvinfo : EIATTR_PARAM_CBANK
	.align		4
        /*00f4*/ 	.byte	0x04, 0x0a
        /*00f6*/ 	.short	(.L_959 - .L_958)
	.align		4
.L_958:
        /*00f8*/ 	.word	index@(.nv.constant0._ZN13group_norm_v218gn_bwd_cuda_kernelI6__halfLi320ELi1ELi16ELi160ELi64ELb1ELb1ELi8ELi320ELi320ELi4ELb1ELi16ELb0ELb0ELNS_15WgradSyncMethodE3ENS_16CompileConditionILi1000EEEEEvPT_S6_S6_PKS5_S8_S8_S8_PKfflPfPj)
        /*00fc*/ 	.short	0x0380
        /*00fe*/ 	.short	0x0060


	//----- nvinfo : EIATTR_SW_WAR
	.align		4
.L_959:
        /*0100*/ 	.byte	0x04, 0x36
        /*0102*/ 	.short	(.L_961 - .L_960)
.L_960:
        /*0104*/ 	.word	0x00000008
.L_961:


//--------------------- .nv.info._ZN13group_norm_v218gn_bwd_cuda_kernelI6__halfLi320ELi3ELi16ELi160ELi64ELb1ELb1ELi8ELi320ELi320ELi4ELb1ELi40ELb0ELb0ELNS_15WgradSyncMethodE3ENS_16CompileConditionILi1000EEEEEvPT_S6_S6_PKS5_S8_S8_S8_PKfflPfPj --------------------------
	.section	.nv.info._ZN13group_norm_v218gn_bwd_cuda_kernelI6__halfLi320ELi3ELi16ELi160ELi64ELb1ELb1ELi8ELi320ELi320ELi4ELb1ELi40ELb0ELb0ELNS_15WgradSyncMethodE3ENS_16CompileConditionILi1000EEEEEvPT_S6_S6_PKS5_S8_S8_S8_PKfflPfPj,"",@"SHT_CUDA_INFO"
	.sectionflags	@""
	.align	4


	//----- nvinfo : EIATTR_CUDA_API_VERSION
	.align		4
        /*0000*/ 	.byte	0x04, 0x37
        /*0002*/ 	.short	(.L_963 - .L_962)
.L_962:
        /*0004*/ 	.word	0x00000082


	//----- nvinfo : EIATTR_KPARAM_INFO
	.align		4
.L_963:
        /*0008*/ 	.byte	0x04, 0x17
        /*000a*/ 	.short	(.L_965 - .L_964)
.L_964:
        /*000c*/ 	.word	0x00000000
        /*0010*/ 	.short	0x000b
        /*0012*/ 	.short	0x0058
        /*0014*/ 	.byte	0x00, 0xf5, 0x21, 0x00


	//----- nvinfo : EIATTR_KPARAM_INFO
	.align		4
.L_965:
        /*0018*/ 	.byte	0x04, 0x17
        /*001a*/ 	.short	(.L_967 - .L_966)
.L_966:
        /*001c*/ 	.word	0x00000000
        /*0020*/ 	.short	0x000a
        /*0022*/ 	.short	0x0050
        /*0024*/ 	.byte	0x00, 0xf5, 0x21, 0x00


	//----- nvinfo : EIATTR_KPARAM_INFO
	.align		4
.L_967:
        /*0028*/ 	.byte	0x04, 0x17
        /*002a*/ 	.short	(.L_969 - .L_968)
.L_968:
        /*002c*/ 	.word	0x00000000
        /*0030*/ 	.short	0x0009
        /*0032*/ 	.short	0x0048
        /*0034*/ 	.byte	0x00, 0xf0, 0x21, 0x00


	//----- nvinfo : EIATTR_KPARAM_INFO
	.align		4
.L_969:
        /*0038*/ 	.byte	0x04, 0x17
        /*003a*/ 	.short	(.L_971 - .L_970)
.L_970:
        /*003c*/ 	.word	0x00000000
        /*0040*/ 	.short	0x0008
        /*0042*/ 	.short	0x0040
        /*0044*/ 	.byte	0x00, 0xf0, 0x11, 0x00


	//----- nvinfo : EIATTR_KPARAM_INFO
	.align		4
.L_971:
        /*0048*/ 	.byte	0x04, 0x17
        /*004a*/ 	.short	(.L_973 - .L_972)
.L_972:
        /*004c*/ 	.word	0x00000000
        /*0050*/ 	.short	0x0007
        /*0052*/ 	.short	0x0038
        /*0054*/ 	.byte	0x00, 0xf5, 0x21, 0x00


	//----- nvinfo : EIATTR_KPARAM_INFO
	.align		4
.L_973:
        /*0058*/ 	.byte	0x04, 0x17
        /*005a*/ 	.short	(.L_975 - .L_974)
.L_974:
        /*005c*/ 	.word	0x00000000
        /*0060*/ 	.short	0x0006
        /*0062*/ 	.short	0x0030
        /*0064*/ 	.byte	0x00, 0xf5, 0x21, 0x00


	//----- nvinfo : EIATTR_KPARAM_INFO
	.align		4
.L_975:
        /*0068*/ 	.byte	0x04, 0x17
        /*006a*/ 	.short	(.L_977 - .L_976)
.L_976:
        /*006c*/ 	.word	0x00000000
        /*0070*/ 	.short	0x0005
        /*0072*/ 	.short	0x0028
        /*0074*/ 	.byte	0x00, 0xf5, 0x21, 0x00


	//----- nvinfo : EIATTR_KPARAM_INFO
	.align		4
.L_977:
        /*0078*/ 	.byte	0x04, 0x17
        /*007a*/ 	.short	(.L_979 - .L_978)
.L_978:
        /*007c*/ 	.word	0x00000000
        /*0080*/ 	.short	0x0004
        /*0082*/ 	.short	0x0020
        /*0084*/ 	.byte	0x00, 0xf5, 0x21, 0x00


	//----- nvinfo : EIATTR_KPARAM_INFO
	.align		4
.L_979:
        /*0088*/ 	.byte	0x04, 0x17
        /*008a*/ 	.short	(.L_981 - .L_980)
.L_980:
        /*008c*/ 	.word	0x00000000
        /*0090*/ 	.short	0x0003
        /*0092*/ 	.short	0x0018
        /*0094*/ 	.byte	0x00, 0xf5, 0x21, 0x00


	//----- nvinfo : EIATTR_KPARAM_INFO
	.align		4
.L_981:
        /*0098*/ 	.byte	0x04, 0x17
        /*009a*/ 	.short	(.L_983 - .L_982)
.L_982:
        /*009c*/ 	.word	0x00000000
        /*00a0*/ 	.short	0x0002
        /*00a2*/ 	.short	0x0010
        /*00a4*/ 	.byte	0x00, 0xf5, 0x21, 0x00


	//----- nvinfo : EIATTR_KPARAM_INFO
	.align		4
.L_983:
        /*00a8*/ 	.byte	0x04, 0x17
        /*00aa*/ 	.short	(.L_985 - .L_984)
.L_984:
        /*00ac*/ 	.word	0x00000000
        /*00b0*/ 	.short	0x0001
        /*00b2*/ 	.short	0x0008
        /*00b4*/ 	.byte	0x00, 0xf5, 0x21, 0x00


	//----- nvinfo : EIATTR_KPARAM_INFO
	.align		4
.L_985:
        /*00b8*/ 	.byte	0x04, 0x17
        /*00ba*/ 	.short	(.L_987 - .L_986)
.L_986:
        /*00bc*/ 	.word	0x00000000
        /*00c0*/ 	.short	0x0000
        /*00c2*/ 	.short	0x0000
        /*00c4*/ 	.byte	0x00, 0xf5, 0x21, 0x00


	//----- nvinfo : EIATTR_SPARSE_MMA_MASK
	.align		4
.L_987:
        /*00c8*/ 	.byte	0x03, 0x50
        /*00ca*/ 	.short	0x0000


	//----- nvinfo : EIATTR_MAXREG_COUNT
	.align		4
        /*00cc*/ 	.byte	0x03, 0x1b
        /*00ce*/ 	.short	0x0040


	//----- nvinfo : EIATTR_MERCURY_ISA_VERSION
	.align		4
        /*00d0*/ 	.byte	0x03, 0x5f
        /*00d2*/ 	.short	0x0101


	//----- nvinfo : EIATTR_VRC_CTA_INIT_COUNT
	.align		4
        /*00d4*/ 	.byte	0x02, 0x4a
	.zero		1
	.zero		1


	//----- nvinfo : EIATTR_EXIT_INSTR_OFFSETS
	.align		4
        /*00d8*/ 	.byte	0x04, 0x1c
        /*00da*/ 	.short	(.L_989 - .L_988)


	//   ....[0]....
.L_988:
        /*00dc*/ 	.word	0x00000010


	//----- nvinfo : EIATTR_MAX_THREADS
	.align		4
.L_989:
        /*00e0*/ 	.byte	0x04, 0x05
        /*00e2*/ 	.short	(.L_991 - .L_990)
.L_990:
        /*00e4*/ 	.word	0x00000140
        /*00e8*/ 	.word	0x00000001
        /*00ec*/ 	.word	0x00000001


	//----- nvinfo : EIATTR_CBANK_PARAM_SIZE
	.align		4
.L_991:
        /*00f0*/ 	.byte	0x03, 0x19
        /*00f2*/ 	.short	0x0060


	//----- nvinfo : EIATTR_PARAM_CBANK
	.align		4
        /*00f4*/ 	.byte	0x04, 0x0a
        /*00f6*/ 	.short	(.L_993 - .L_992)
	.align		4
.L_992:
        /*00f8*/ 	.word	index@(.nv.constant0._ZN13group_norm_v218gn_bwd_cuda_kernelI6__halfLi320ELi3ELi16ELi160ELi64ELb1ELb1ELi8ELi320ELi320ELi4ELb1ELi40ELb0ELb0ELNS_15WgradSyncMethodE3ENS_16CompileConditionILi1000EEEEEvPT_S6_S6_PKS5_S8_S8_S8_PKfflPfPj)
        /*00fc*/ 	.short	0x0380
        /*00fe*/ 	.short	0x0060


	//----- nvinfo : EIATTR_SW_WAR
	.align		4
.L_993:
        /*0100*/ 	.byte	0x04, 0x36
        /*0102*/ 	.short	(.L_995 - .L_994)
.L_994:
        /*0104*/ 	.word	0x00000008
.L_995:


//--------------------- .nv.info._ZN13group_norm_v218gn_bwd_cuda_kernelI6__halfLi320ELi1ELi16ELi160ELi64ELb1ELb1ELi16ELi320ELi320ELi4ELb1ELi32ELb0ELb0ELNS_15WgradSyncMethodE3ENS_16CompileConditionILi1000EEEEEvPT_S6_S6_PKS5_S8_S8_S8_PKfflPfPj --------------------------
	.section	.nv.info._ZN13group_norm_v218gn_bwd_cuda_kernelI6__halfLi320ELi1ELi16ELi160ELi64ELb1ELb1ELi16ELi320ELi320ELi4ELb1ELi32ELb0ELb0ELNS_15WgradSyncMethodE3ENS_16CompileConditionILi1000EEEEEvPT_S6_S6_PKS5_S8_S8_S8_PKfflPfPj,"",@"SHT_CUDA_INFO"
	.sectionflags	@""
	.align	4


	//----- nvinfo : EIATTR_CUDA_API_VERSION
	.align		4
        /*0000*/ 	.byte	0x04, 0x37
        /*0002*/ 	.short	(.L_997 - .L_996)
.L_996:
        /*0004*/ 	.word	0x00000082


	//----- nvinfo : EIATTR_KPARAM_INFO
	.align		4
.L_997:
        /*0008*/ 	.byte	0x04, 0x17
        /*000a*/ 	.short	(.L_999 - .L_998)
.L_998:
        /*000c*/ 	.word	0x00000000
        /*0010*/ 	.short	0x000b
        /*0012*/ 	.short	0x0058
        /*0014*/ 	.byte	0x00, 0xf5, 0x21, 0x00


	//----- nvinfo : EIATTR_KPARAM_INFO
	.align		4
.L_999:
        /*0018*/ 	.byte	0x04, 0x17
        /*001a*/ 	.short	(.L_1001 - .L_1000)
.L_1000:
        /*001c*/ 	.word	0x00000000
        /*0020*/ 	.short	0x000a
        /*0022*/ 	.short	0x0050
        /*0024*/ 	.byte	0x00, 0xf5, 0x21, 0x00


	//----- nvinfo : EIATTR_KPARAM_INFO
	.align		4
.L_1001:
        /*0028*/ 	.byte	0x04, 0x17
        /*002a*/ 	.short	(.L_1003 - .L_1002)
.L_1002:
        /*002c*/ 	.word	0x00000000
        /*0030*/ 	.short	0x0009
        /*0032*/ 	.short	0x0048
        /*0034*/ 	.byte	0x00, 0xf0, 0x21, 0x00


	//----- nvinfo : EIATTR_KPARAM_INFO
	.align		4
.L_1003:
        /*0038*/ 	.byte	0x04, 0x17
        /*003a*/ 	.short	(.L_1005 - .L_1004)
.L_1004:
        /*003c*/ 	.word	0x00000000
        /*0040*/ 	.short	0x0008
        /*0042*/ 	.short	0x0040
        /*0044*/ 	.byte	0x00, 0xf0, 0x11, 0x00


	//----- nvinfo : EIATTR_KPARAM_INFO
	.align		4
.L_1005:
        /*0048*/ 	.byte	0x04, 0x17
        /*004a*/ 	.short	(.L_1007 - .L_1006)
.L_1006:
        /*004c*/ 	.word	0x00000000
        /*0050*/ 	.short	0x0007
        /*0052*/ 	.short	0x0038
        /*0054*/ 	.byte	0x00, 0xf5, 0x21, 0x00


	//----- nvinfo : EIATTR_KPARAM_INFO
	.align		4
.L_1007:
        /*0058*/ 	.byte	0x04, 0x17
        /*005a*/ 	.short	(.L_1009 - .L_1008)
.L_1008:
        /*005c*/ 	.word	0x00000000
        /*0060*/ 	.short	0x0006
        /*0062*/ 	.short	0x0030
        /*0064*/ 	.byte	0x00, 0xf5, 0x21, 0x00


	//----- nvinfo : EIATTR_KPARAM_INFO
	.align		4
.L_1009:
        /*0068*/ 	.byte	0x04, 0x17
        /*006a*/ 	.short	(.L_1011 - .L_1010)
.L_1010:
        /*006c*/ 	.word	0x00000000
        /*0070*/ 	.short	0x0005
        /*0072*/ 	.short	0x0028
        /*0074*/ 	.byte	0x00, 0xf5, 0x21, 0x00


	//----- nvinfo : EIATTR_KPARAM_INFO
	.align		4
.L_1011:
        /*0078*/ 	.byte	0x04, 0x17
        /*007a*/ 	.short	(.L_1013 - .L_1012)
.L_1012:
        /*007c*/ 	.word	0x00000000
        /*0080*/ 	.short	0x0004
        /*0082*/ 	.short	0x0020
        /*0084*/ 	.byte	0x00, 0xf5, 0x21, 0x00


	//----- nvinfo : EIATTR_KPARAM_INFO
	.align		4
.L_1013:
        /*0088*/ 	.byte	0x04, 0x17
        /*008a*/ 	.short	(.L_1015 - .L_1014)
.L_1014:
        /*008c*/ 	.word	0x00000000
        /*0090*/ 	.short	0x0003
        /*0092*/ 	.short	0x0018
        /*0094*/ 	.byte	0x00, 0xf5, 0x21, 0x00


	//----- nvinfo : EIATTR_KPARAM_INFO
	.align		4
.L_1015:
        /*0098*/ 	.byte	0x04, 0x17
        /*009a*/ 	.short	(.L_1017 - .L_1016)
.L_1016:
        /*009c*/ 	.word	0x00000000
        /*00a0*/ 	.short	0x0002
        /*00a2*/ 	.short	0x0010
        /*00a4*/ 	.byte	0x00, 0xf5, 0x21, 0x00


	//----- nvinfo : EIATTR_KPARAM_INFO
	.align		4
.L_1017:
        /*00a8*/ 	.byte	0x04, 0x17
        /*00aa*/ 	.short	(.L_1019 - .L_1018)
.L_1018:
        /*00ac*/ 	.word	0x00000000
        /*00b0*/ 	.short	0x0001
        /*00b2*/ 	.short	0x0008
        /*00b4*/ 	.byte	0x00, 0xf5, 0x21, 0x00


	//----- nvinfo : EIATTR_KPARAM_INFO
	.align		4
.L_1019:
        /*00b8*/ 	.byte	0x04, 0x17
        /*00ba*/ 	.short	(.L_1021 - .L_1020)
.L_1020:
        /*00bc*/ 	.word	0x00000000
        /*00c0*/ 	.short	0x0000
        /*00c2*/ 	.short	0x0000
        /*00c4*/ 	.byte	0x00, 0xf5, 0x21, 0x00


	//----- nvinfo : EIATTR_SPARSE_MMA_MASK
	.align		4
.L_1021:
        /*00c8*/ 	.byte	0x03, 0x50
        /*00ca*/ 	.short	0x0000


	//----- nvinfo : EIATTR_MAXREG_COUNT
	.align		4
        /*00cc*/ 	.byte	0x03, 0x1b
        /*00ce*/ 	.short	0x00a8


	//----- nvinfo : EIATTR_MERCURY_ISA_VERSION
	.align		4
        /*00d0*/ 	.byte	0x03, 0x5f
        /*00d2*/ 	.short	0x0101


	//----- nvinfo : EIATTR_VRC_CTA_INIT_COUNT
	.align		4
        /*00d4*/ 	.byte	0x02, 0x4a
	.zero		1
	.zero		1


	//----- nvinfo : EIATTR_EXIT_INSTR_OFFSETS
	.align		4
        /*00d8*/ 	.byte	0x04, 0x1c
        /*00da*/ 	.short	(.L_1023 - .L_1022)


	//   ....[0]....
.L_1022:
        /*00dc*/ 	.word	0x00000010


	//----- nvinfo : EIATTR_MAX_THREADS
	.align		4
.L_1023:
        /*00e0*/ 	.byte	0x04, 0x05
        /*00e2*/ 	.short	(.L_1025 - .L_1024)
.L_1024:
        /*00e4*/ 	.word	0x00000140
        /*00e8*/ 	.word	0x00000001
        /*00ec*/ 	.word	0x00000001


	//----- nvinfo : EIATTR_CBANK_PARAM_SIZE
	.align		4
.L_1025:
        /*00f0*/ 	.byte	0x03, 0x19
        /*00f2*/ 	.short	0x0060


	//----- nvinfo : EIATTR_PARAM_CBANK
	.align		4
        /*00f4*/ 	.byte	0x04, 0x0a
        /*00f6*/ 	.short	(.L_1027 - .L_1026)
	.align		4
.L_1026:
        /*00f8*/ 	.word	index@(.nv.constant0._ZN13group_norm_v218gn_bwd_cuda_kernelI6__halfLi320ELi1ELi16ELi160ELi64ELb1ELb1ELi16ELi320ELi320ELi4ELb1ELi32ELb0ELb0ELNS_15WgradSyncMethodE3ENS_16CompileConditionILi1000EEEEEvPT_S6_S6_PKS5_S8_S8_S8_PKfflPfPj)
        /*00fc*/ 	.short	0x0380
        /*00fe*/ 	.short	0x0060


	//----- nvinfo : EIATTR_SW_WAR
	.align		4
.L_1027:
        /*0100*/ 	.byte	0x04, 0x36
        /*0102*/ 	.short	(.L_1029 - .L_1028)
.L_1028:
        /*0104*/ 	.word	0x00000008
.L_1029:


//--------------------- .nv.info._ZN13group_norm_v218gn_bwd_cuda_kernelI6__halfLi320ELi3ELi16ELi160ELi64ELb1ELb1ELi16ELi320ELi320ELi4ELb1ELi80ELb0ELb0ELNS_15WgradSyncMethodE3ENS_16CompileConditionILi1000EEEEEvPT_S6_S6_PKS5_S8_S8_S8_PKfflPfPj --------------------------
	.section	.nv.info._ZN13group_norm_v218gn_bwd_cuda_kernelI6__halfLi320ELi3ELi16ELi160ELi64ELb1ELb1ELi16ELi320ELi320ELi4ELb1ELi80ELb0ELb0ELNS_15WgradSyncMethodE3ENS_16CompileConditionILi1000EEEEEvPT_S6_S6_PKS5_S8_S8_S8_PKfflPfPj,"",@"SHT_CUDA_INFO"
	.sectionflags	@""
	.align	4


	//----- nvinfo : EIATTR_CUDA_API_VERSION
	.align		4
        /*0000*/ 	.byte	0x04, 0x37
        /*0002*/ 	.short	(.L_1031 - .L_1030)
.L_1030:
        /*0004*/ 	.word	0x00000082


	//----- nvinfo : EIATTR_KPARAM_INFO
	.align		4
.L_1031:
        /*0008*/ 	.byte	0x04, 0x17
        /*000a*/ 	.short	(.L_1033 - .L_1032)
.L_1032:
        /*000c*/ 	.word	0x00000000
        /*0010*/ 	.short	0x000b
        /*0012*/ 	.short	0x0058
        /*0014*/ 	.byte	0x00, 0xf5, 0x21, 0x00


	//----- nvinfo : EIATTR_KPARAM_INFO
	.align		4
.L_1033:
        /*0018*/ 	.byte	0x04, 0x17
        /*001a*/ 	.short	(.L_1035 - .L_1034)
.L_1034:
        /*001c*/ 	.word	0x00000000
        /*0020*/ 	.short	0x000a
        /*0022*/ 	.short	0x0050
        /*0024*/ 	.byte	0x00, 0xf5, 0x21, 0x00


	//----- nvinfo : EIATTR_KPARAM_INFO
	.align		4
.L_1035:
        /*0028*/ 	.byte	0x04, 0x17
        /*002a*/ 	.short	(.L_1037 - .L_1036)
.L_1036:
        /*002c*/ 	.word	0x00000000
        /*0030*/ 	.short	0x0009
        /*0032*/ 	.short	0x0048
        /*0034*/ 	.byte	0x00, 0xf0, 0x21, 0x00


	//----- nvinfo : EIATTR_KPARAM_INFO
	.align		4
.L_1037:
        /*0038*/ 	.byte	0x04, 0x17
        /*003a*/ 	.short	(.L_1039 - .L_1038)
.L_1038:
        /*003c*/ 	.word	0x00000000
        /*0040*/ 	.short	0x0008
        /*0042*/ 	.short	0x0040
        /*0044*/ 	.byte	0x00, 0xf0, 0x11, 0x00


	//----- nvinfo : EIATTR_KPARAM_INFO
	.align		4
.L_1039:
        /*0048*/ 	.byte	0x04, 0x17
        /*004a*/ 	.short	(.L_1041 - .L_1040)
.L_1040:
        /*004c*/ 	.word	0x00000000
        /*0050*/ 	.short	0x0007
        /*0052*/ 	.short	0x0038
        /*0054*/ 	.byte	0x00, 0xf5, 0x21, 0x00


	//----- nvinfo : EIATTR_KPARAM_INFO
	.align		4
.L_1041:
        /*0058*/ 	.byte	0x04, 0x17
        /*005a*/ 	.short	(.L_1043 - .L_1042)
.L_1042:
        /*005c*/ 	.word	0x00000000
        /*0060*/ 	.short	0x0006
        /*0062*/ 	.short	0x0030
        /*0064*/ 	.byte	0x00, 0xf5, 0x21, 0x00


	//----- nvinfo : EIATTR_KPARAM_INFO
	.align		4
.L_1043:
        /*0068*/ 	.byte	0x04, 0x17
        /*006a*/ 	.short	(.L_1045 - .L_1044)
.L_1044:
        /*006c*/ 	.word	0x00000000
        /*0070*/ 	.short	0x0005
        /*0072*/ 	.short	0x0028
        /*0074*/ 	.byte	0x00, 0xf5, 0x21, 0x00


	//----- nvinfo : EIATTR_KPARAM_INFO
	.align		4
.L_1045:
        /*0078*/ 	.byte	0x04, 0x17
        /*007a*/ 	.short	(.L_1047 - .L_1046)
.L_1046:
        /*007c*/ 	.word	0x00000000
        /*0080*/ 	.short	0x0004
        /*0082*/ 	.short	0x0020
        /*0084*/ 	.byte	0x00, 0xf5, 0x21, 0x00


	//----- nvinfo : EIATTR_KPARAM_INFO
	.align		4
.L_1047:
        /*0088*/ 	.byte	0x04, 0x17
        /*008a*/ 	.short	(.L_1049 - .L_1048)
.L_1048:
        /*008c*/ 	.word	0x00000000
        /*0090*/ 	.short	0x0003
        /*0092*/ 	.short	0x0018
        /*0094*/ 	.byte	0x00, 0xf5, 0x21, 0x00


	//----- nvinfo : EIATTR_KPARAM_INFO
	.align		4
.L_1049:
        /*0098*/ 	.byte	0x04, 0x17
        /*009a*/ 	.short	(.L_1051 - .L_1050)
.L_1050:
        /*009c*/ 	.word	0x00000000
        /*00a0*/ 	.short	0x0002
        /*00a2*/ 	.short	0x0010
        /*00a4*/ 	.byte	0x00, 0xf5, 0x21, 0x00


	//----- nvinfo : EIATTR_KPARAM_INFO
	.align		4
.L_1051:
        /*00a8*/ 	.byte	0x04, 0x17
        /*00aa*/ 	.short	(.L_1053 - .L_1052)
.L_1052:
        /*00ac*/ 	.word	0x00000000
        /*00b0*/ 	.short	0x0001
        /*00b2*/ 	.short	0x0008
        /*00b4*/ 	.byte	0x00, 0xf5, 0x21, 0x00


	//----- nvinfo : EIATTR_KPARAM_INFO
	.align		4
.L_1053:
        /*00b8*/ 	.byte	0x04, 0x17
        /*00ba*/ 	.short	(.L_1055 - .L_1054)
.L_1054:
        /*00bc*/ 	.word	0x00000000
        /*00c0*/ 	.short	0x0000
        /*00c2*/ 	.short	0x0000
        /*00c4*/ 	.byte	0x00, 0xf5, 0x21, 0x00


	//----- nvinfo : EIATTR_SPARSE_MMA_MASK
	.align		4
.L_1055:
        /*00c8*/ 	.byte	0x03, 0x50
        /*00ca*/ 	.short	0x0000


	//----- nvinfo : EIATTR_MAXREG_COUNT
	.align		4
        /*00cc*/ 	.byte	0x03, 0x1b
        /*00ce*/ 	.short	0x0040


	//----- nvinfo : EIATTR_MERCURY_ISA_VERSION
	.align		4
        /*00d0*/ 	.byte	0x03, 0x5f
        /*00d2*/ 	.short	0x0101


	//----- nvinfo : EIATTR_VRC_CTA_INIT_COUNT
	.align		4
        /*00d4*/ 	.byte	0x02, 0x4a
	.zero		1
	.zero		1


	//----- nvinfo : EIATTR_EXIT_INSTR_OFFSETS
	.align		4
        /*00d8*/ 	.byte	0x04, 0x1c
        /*00da*/ 	.short	(.L_1057 - .L_1056)


	//   ....[0]....
.L_1056:
        /*00dc*/ 	.word	0x00000010


	//----- nvinfo : EIATTR_MAX_THREADS
	.align		4
.L_1057:
        /*00e0*/ 	.byte	0x04, 0x05
        /*00e2*/ 	.short	(.L_1059 - .L_1058)
.L_1058:
        /*00e4*/ 	.word	0x00000140
        /*00e8*/ 	.word	0x00000001
        /*00ec*/ 	.word	0x00000001


	//----- nvinfo : EIATTR_CBANK_PARAM_SIZE
	.align		4
.L_1059:
        /*00f0*/ 	.byte	0x03, 0x19
        /*00f2*/ 	.short	0x0060


	//----- nvinfo : EIATTR_PARAM_CBANK
	.align		4
        /*00f4*/ 	.byte	0x04, 0x0a
        /*00f6*/ 	.short	(.L_1061 - .L_1060)
	.align		4
.L_1060:
        /*00f8*/ 	.word	index@(.nv.constant0._ZN13group_norm_v218gn_bwd_cuda_kernelI6__halfLi320ELi3ELi16ELi160ELi64ELb1ELb1ELi16ELi320ELi320ELi4ELb1ELi80ELb0ELb0ELNS_15WgradSyncMethodE3ENS_16CompileConditionILi1000EEEEEvPT_S6_S6_PKS5_S8_S8_S8_PKfflPfPj)
        /*00fc*/ 	.short	0x0380
        /*00fe*/ 	.short	0x0060


	//----- nvinfo : EIATTR_SW_WAR
	.align		4
.L_1061:
        /*0100*/ 	.byte	0x04, 0x36
        /*0102*/ 	.short	(.L_1063 - .L_1062)
.L_1062:
        /*0104*/ 	.word	0x00000008
.L_1063:


//--------------------- .nv.info._ZN13group_norm_v218gn_bwd_cuda_kernelI6__halfLi320ELi1ELi16ELi160ELi64ELb1ELb1ELi32ELi320ELi320ELi4ELb1ELi72ELb0ELb0ELNS_15WgradSyncMethodE1ENS_16CompileConditionILi1000EEEEEvPT_S6_S6_PKS5_S8_S8_S8_PKfflPfPj --------------------------
	.section	.nv.info._ZN13group_norm_v218gn_bwd_cuda_kernelI6__halfLi320ELi1ELi16ELi160ELi64ELb1ELb1ELi32ELi320ELi320ELi4ELb1ELi72ELb0ELb0ELNS_15WgradSyncMethodE1ENS_16CompileConditionILi1000EEEEEvPT_S6_S6_PKS5_S8_S8_S8_PKfflPfPj,"",@"SHT_CUDA_INFO"
	.sectionflags	@""
	.align	4


	//----- nvinfo : EIATTR_CUDA_API_VERSION
	.align		4
        /*0000*/ 	.byte	0x04, 0x37
        /*0002*/ 	.short	(.L_1065 - .L_1064)
.L_1064:
        /*0004*/ 	.word	0x00000082


	//----- nvinfo : EIATTR_KPARAM_INFO
	.align		4
.L_1065:
        /*0008*/ 	.byte	0x04, 0x17
        /*000a*/ 	.short	(.L_1067 - .L_1066)
.L_1066:
        /*000c*/ 	.word	0x00000000
        /*0010*/ 	.short	0x000b
        /*0012*/ 	.short	0x0058
        /*0014*/ 	.byte	0x00, 0xf5, 0x21, 0x00


	//----- nvinfo : EIATTR_KPARAM_INFO
	.align		4
.L_1067:
        /*0018*/ 	.byte	0x04, 0x17
        /*001a*/ 	.short	(.L_1069 - .L_1068)
.L_1068:
        /*001c*/ 	.word	0x00000000
        /*0020*/ 	.short	0x000a
        /*0022*/ 	.short	0x0050
        /*0024*/ 	.byte	0x00, 0xf5, 0x21, 0x00


	//----- nvinfo : EIATTR_KPARAM_INFO
	.align		4
.L_1069:
        /*0028*/ 	.byte	0x04, 0x17
        /*002a*/ 	.short	(.L_1071 - .L_1070)
.L_1070:
        /*002c*/ 	.word	0x00000000
        /*0030*/ 	.short	0x0009
        /*0032*/ 	.short	0x0048
        /*0034*/ 	.byte	0x00, 0xf0, 0x21, 0x00


	//----- nvinfo : EIATTR_KPARAM_INFO
	.align		4
.L_1071:
        /*0038*/ 	.byte	0x04, 0x17
        /*003a*/ 	.short	(.L_1073 - .L_1072)
.L_1072:
        /*003c*/ 	.word	0x00000000
        /*0040*/ 	.short	0x0008
        /*0042*/ 	.short	0x0040
        /*0044*/ 	.byte	0x00, 0xf0, 0x11, 0x00


	//----- nvinfo : EIATTR_KPARAM_INFO
	.align		4
.L_1073:
        /*0048*/ 	.byte	0x04, 0x17
        /*004a*/ 	.short	(.L_1075 - .L_1074)
.L_1074:
        /*004c*/ 	.word	0x00000000
        /*0050*/ 	.short	0x0007
        /*0052*/ 	.short	0x0038
        /*0054*/ 	.byte	0x00, 0xf5, 0x21, 0x00


	//----- nvinfo : EIATTR_KPARAM_INFO
	.align		4
.L_1075:
        /*0058*/ 	.byte	0x04, 0x17
        /*005a*/ 	.short	(.L_1077 - .L_1076)
.L_1076:
        /*005c*/ 	.word	0x00000000
        /*0060*/ 	.short	0x0006
        /*0062*/ 	.short	0x0030
        /*0064*/ 	.byte	0x00, 0xf5, 0x21, 0x00


	//----- nvinfo : EIATTR_KPARAM_INFO
	.align		4
.L_1077:
        /*0068*/ 	.byte	0x04, 0x17
        /*006a*/ 	.short	(.L_1079 - .L_1078)
.L_1078:
        /*006c*/ 	.word	0x00000000
        /*0070*/ 	.short	0x0005
        /*0072*/ 	.short	0x0028
        /*0074*/ 	.byte	0x00, 0xf5, 0x21, 0x00


	//----- nvinfo : EIATTR_KPARAM_INFO
	.align		4
.L_1079:
        /*0078*/ 	.byte	0x04, 0x17
        /*007a*/ 	.short	(.L_1081 - .L_1080)
.L_1080:
        /*007c*/ 	.word	0x00000000
        /*0080*/ 	.short	0x0004
        /*0082*/ 	.short	0x0020
        /*0084*/ 	.byte	0x00, 0xf5, 0x21, 0x00


	//----- nvinfo : EIATTR_KPARAM_INFO
	.align		4
.L_1081:
        /*0088*/ 	.byte	0x04, 0x17
        /*008a*/ 	.short	(.L_1083 - .L_1082)
.L_1082:
        /*008c*/ 	.word	0x00000000
        /*0090*/ 	.short	0x0003
        /*0092*/ 	.short	0x0018
        /*0094*/ 	.byte	0x00, 0xf5, 0x21, 0x00


	//----- nvinfo : EIATTR_KPARAM_INFO
	.align		4
.L_1083:
        /*0098*/ 	.byte	0x04, 0x17
        /*009a*/ 	.short	(.L_1085 - .L_1084)
.L_1084:
        /*009c*/ 	.word	0x00000000
        /*00a0*/ 	.short	0x0002
        /*00a2*/ 	.short	0x0010
        /*00a4*/ 	.byte	0x00, 0xf5, 0x21, 0x00


	//----- nvinfo : EIATTR_KPARAM_INFO
	.align		4
.L_1085:
        /*00a8*/ 	.byte	0x04, 0x17
        /*00aa*/ 	.short	(.L_1087 - .L_1086)
.L_1086:
        /*00ac*/ 	.word	0x00000000
        /*00b0*/ 	.short	0x0001
        /*00b2*/ 	.short	0x0008
        /*00b4*/ 	.byte	0x00, 0xf5, 0x21, 0x00


	//----- nvinfo : EIATTR_KPARAM_INFO
	.align		4
.L_1087:
        /*00b8*/ 	.byte	0x04, 0x17
        /*00ba*/ 	.short	(.L_1089 - .L_1088)
.L_1088:
        /*00bc*/ 	.word	0x00000000
        /*00c0*/ 	.short	0x0000
        /*00c2*/ 	.short	0x0000
        /*00c4*/ 	.byte	0x00, 0xf5, 0x21, 0x00


	//----- nvinfo : EIATTR_SPARSE_MMA_MASK
	.align		4
.L_1089:
        /*00c8*/ 	.byte	0x03, 0x50
        /*00ca*/ 	.short	0x0000


	//----- nvinfo : EIATTR_MAXREG_COUNT
	.align		4
        /*00cc*/ 	.byte	0x03, 0x1b
        /*00ce*/ 	.short	0x00a8


	//----- nvinfo : EIATTR_MERCURY_ISA_VERSION
	.align		4
        /*00d0*/ 	.byte	0x03, 0x5f
        /*00d2*/ 	.short	0x0101


	//----- nvinfo : EIATTR_VRC_CTA_INIT_COUNT
	.align		4
        /*00d4*/ 	.byte	0x02, 0x4a
	.zero		1
	.zero		1


	//----- nvinfo : EIATTR_EXIT_INSTR_OFFSETS
	.align		4
        /*00d8*/ 	.byte	0x04, 0x1c
        /*00da*/ 	.short	(.L_1091 - .L_1090)


	//   ....[0]....
.L_1090:
        /*00dc*/ 	.word	0x00000010


	//----- nvinfo : EIATTR_MAX_THREADS
	.align		4
.L_1091:
        /*00e0*/ 	.byte	0x04, 0x05
        /*00e2*/ 	.short	(.L_1093 - .L_1092)
.L_1092:
        /*00e4*/ 	.word	0x00000140
        /*00e8*/ 	.word	0x00000001
        /*00ec*/ 	.word	0x00000001


	//----- nvinfo : EIATTR_CBANK_PARAM_SIZE
	.align		4
.L_1093:
        /*00f0*/ 	.byte	0x03, 0x19
        /*00f2*/ 	.short	0x0060


	//----- nvinfo : EIATTR_PARAM_CBANK
	.align		4
        /*00f4*/ 	.byte	0x04, 0x0a
        /*00f6*/ 	.short	(.L_1095 - .L_1094)
	.align		4
.L_1094:
        /*00f8*/ 	.word	index@(.nv.constant0._ZN13group_norm_v218gn_bwd_cuda_kernelI6__halfLi320ELi1ELi16ELi160ELi64ELb1ELb1ELi32ELi320ELi320ELi4ELb1ELi72ELb0ELb0ELNS_15WgradSyncMethodE1ENS_16CompileConditionILi1000EEEEEvPT_S6_S6_PKS5_S8_S8_S8_PKfflPfPj)
        /*00fc*/ 	.short	0x0380
        /*00fe*/ 	.short	0x0060


	//----- nvinfo : EIATTR_SW_WAR
	.align		4
.L_1095:
        /*0100*/ 	.byte	0x04, 0x36
        /*0102*/ 	.short	(.L_1097 - .L_1096)
.L_1096:
        /*0104*/ 	.word	0x00000008
.L_1097:


//--------------------- .nv.info._ZN13group_norm_v218gn_bwd_cuda_kernelI6__halfLi320ELi1ELi16ELi160ELi64ELb1ELb1ELi32ELi320ELi320ELi4ELb1ELi72ELb0ELb1ELNS_15WgradSyncMethodE1ENS_16CompileConditionILi1000EEEEEvPT_S6_S6_PKS5_S8_S8_S8_PKfflPfPj --------------------------
	.section	.nv.info._ZN13group_norm_v218gn_bwd_cuda_kernelI6__halfLi320ELi1ELi16ELi160ELi64ELb1ELb1ELi32ELi320ELi320ELi4ELb1ELi72ELb0ELb1ELNS_15WgradSyncMethodE1ENS_16CompileConditionILi1000EEEEEvPT_S6_S6_PKS5_S8_S8_S8_PKfflPfPj,"",@"SHT_CUDA_INFO"
	.sectionflags	@""
	.align	4


	//----- nvinfo : EIATTR_CUDA_API_VERSION
	.align		4
        /*0000*/ 	.byte	0x04, 0x37
        /*0002*/ 	.short	(.L_1099 - .L_1098)
.L_1098:
        /*0004*/ 	.word	0x00000082


	//----- nvinfo : EIATTR_KPARAM_INFO
	.align		4
.L_1099:
        /*0008*/ 	.byte	0x04, 0x17
        /*000a*/ 	.short	(.L_1101 - .L_1100)
.L_1100:
        /*000c*/ 	.word	0x00000000
        /*0010*/ 	.short	0x000b
        /*0012*/ 	.short	0x0058
        /*0014*/ 	.byte	0x00, 0xf5, 0x21, 0x00


	//----- nvinfo : EIATTR_KPARAM_INFO
	.align		4
.L_1101:
        /*0018*/ 	.byte	0x04, 0x17
        /*001a*/ 	.short	(.L_1103 - .L_1102)
.L_1102:
        /*001c*/ 	.word	0x00000000
        /*0020*/ 	.short	0x000a
        /*0022*/ 	.short	0x0050
        /*0024*/ 	.byte	0x00, 0xf5, 0x21, 0x00


	//----- nvinfo : EIATTR_KPARAM_INFO
	.align		4
.L_1103:
        /*0028*/ 	.byte	0x04, 0x17
        /*002a*/ 	.short	(.L_1105 - .L_1104)
.L_1104:
        /*002c*/ 	.word	0x00000000
        /*0030*/ 	.short	0x0009
        /*0032*/ 	.short	0x0048
        /*0034*/ 	.byte	0x00, 0xf0, 0x21, 0x00


	//----- nvinfo : EIATTR_KPARAM_INFO
	.align		4
.L_1105:
        /*0038*/ 	.byte	0x04, 0x17
        /*003a*/ 	.short	(.L_1107 - .L_1106)
.L_1106:
        /*003c*/ 	.word	0x00000000
        /*0040*/ 	.short	0x0008
        /*0042*/ 	.short	0x0040
        /*0044*/ 	.byte	0x00, 0xf0, 0x11, 0x00


	//----- nvinfo : EIATTR_KPARAM_INFO
	.align		4
.L_1107:
        /*0048*/ 	.byte	0x04, 0x17
        /*004a*/ 	.short	(.L_1109 - .L_1108)
.L_1108:
        /*004c*/ 	.word	0x00000000
        /*0050*/ 	.short	0x0007
        /*0052*/ 	.short	0x0038
        /*0054*/ 	.byte	0x00, 0xf5, 0x21, 0x00


	//----- nvinfo : EIATTR_KPARAM_INFO
	.align		4
.L_1109:
        /*0058*/ 	.byte	0x04, 0x17
        /*005a*/ 	.short	(.L_1111 - .L_1110)
.L_1110:
        /*005c*/ 	.word	0x00000000
        /*0060*/ 	.short	0x0006
        /*0062*/ 	.short	0x0030
        /*0064*/ 	.byte	0x00, 0xf5, 0x21, 0x00


	//----- nvinfo : EIATTR_KPARAM_INFO
	.align		4
.L_1111:
        /*0068*/ 	.byte	0x04, 0x17
        /*006a*/ 	.short	(.L_1113 - .L_1112)
.L_1112:
        /*006c*/ 	.word	0x00000000
        /*0070*/ 	.short	0x0005
        /*0072*/ 	.short	0x0028
        /*0074*/ 	.byte	0x00, 0xf5, 0x21, 0x00


	//----- nvinfo : EIATTR_KPARAM_INFO
	.align		4
.L_1113:
        /*0078*/ 	.byte	0x04, 0x17
        /*007a*/ 	.short	(.L_1115 - .L_1114)
.L_1114:
        /*007c*/ 	.word	0x00000000
        /*0080*/ 	.short	0x0004
        /*0082*/ 	.short	0x0020
        /*0084*/ 	.byte	0x00, 0xf5, 0x21, 0x00


	//----- nvinfo : EIATTR_KPARAM_INFO
	.align		4
.L_1115:
        /*0088*/ 	.byte	0x04, 0x17
        /*008a*/ 	.short	(.L_1117 - .L_1116)
.L_1116:
        /*008c*/ 	.word	0x00000000
        /*0090*/ 	.short	0x0003
        /*0092*/ 	.short	0x0018
        /*0094*/ 	.byte	0x00, 0xf5, 0x21, 0x00


	//----- nvinfo : EIATTR_KPARAM_INFO
	.align		4
.L_1117:
        /*0098*/ 	.byte	0x04, 0x17
        /*009a*/ 	.short	(.L_1119 - .L_1118)
.L_1118:
        /*009c*/ 	.word	0x00000000
        /*00a0*/ 	.short	0x0002
        /*00a2*/ 	.short	0x0010
        /*00a4*/ 	.byte	0x00, 0xf5, 0x21, 0x00


	//----- nvinfo : EIATTR_KPARAM_INFO
	.align		4
.L_1119:
        /*00a8*/ 	.byte	0x04, 0x17
        /*00aa*/ 	.short	(.L_1121 - .L_1120)
.L_1120:
        /*00ac*/ 	.word	0x00000000
        /*00b0*/ 	.short	0x0001
        /*00b2*/ 	.short	0x0008
        /*00b4*/ 	.byte	0x00, 0xf5, 0x21, 0x00


	//----- nvinfo : EIATTR_KPARAM_INFO
	.align		4
.L_1121:
        /*00b8*/ 	.byte	0x04, 0x17
        /*00ba*/ 	.short	(.L_1123 - .L_1122)
.L_1122:
        /*00bc*/ 	.word	0x00000000
        /*00c0*/ 	.short	0x0000
        /*00c2*/ 	.short	0x0000
        /*00c4*/ 	.byte	0x00, 0xf5, 0x21, 0x00


	//----- nvinfo : EIATTR_SPARSE_MMA_MASK
	.align		4
.L_1123:
        /*00c8*/ 	.byte	0x03, 0x50
        /*00ca*/ 	.short	0x0000


	//----- nvinfo : EIATTR_MAXREG_COUNT
	.align		4
        /*00cc*/ 	.byte	0x03, 0x1b
        /*00ce*/ 	.short	0x00a8


	//----- nvinfo : EIATTR_MERCURY_ISA_VERSION
	.align		4
        /*00d0*/ 	.byte	0x03, 0x5f
        /*00d2*/ 	.short	0x0101


	//----- nvinfo : EIATTR_VRC_CTA_INIT_COUNT
	.align		4
        /*00d4*/ 	.byte	0x02, 0x4a
	.zero		1
	.zero		1


	//----- nvinfo : EIATTR_EXIT_INSTR_OFFSETS
	.align		4
        /*00d8*/ 	.byte	0x04, 0x1c
        /*00da*/ 	.short	(.L_1125 - .L_1124)


	//   ....[0]....
.L_1124:
        /*00dc*/ 	.word	0x00000010


	//----- nvinfo : EIATTR_MAX_THREADS
	.align		4
.L_1125:
        /*00e0*/ 	.byte	0x04, 0x05
        /*00e2*/ 	.short	(.L_1127 - .L_1126)
.L_1126:
        /*00e4*/ 	.word	0x00000140
        /*00e8*/ 	.word	0x00000001
        /*00ec*/ 	.word	0x00000001


	//----- nvinfo : EIATTR_CBANK_PARAM_SIZE
	.align		4
.L_1127:
        /*00f0*/ 	.byte	0x03, 0x19
        /*00f2*/ 	.short	0x0060


	//----- nvinfo : EIATTR_PARAM_CBANK
	.align		4
        /*00f4*/ 	.byte	0x04, 0x0a
        /*00f6*/ 	.short	(.L_1129 - .L_1128)
	.align		4
.L_1128:
        /*00f8*/ 	.word	index@(.nv.constant0._ZN13group_norm_v218gn_bwd_cuda_kernelI6__halfLi320ELi1ELi16ELi160ELi64ELb1ELb1ELi32ELi320ELi320ELi4ELb1ELi72ELb0ELb1ELNS_15WgradSyncMethodE1ENS_16CompileConditionILi1000EEEEEvPT_S6_S6_PKS5_S8_S8_S8_PKfflPfPj)
        /*00fc*/ 	.short	0x0380
        /*00fe*/ 	.short	0x0060


	//----- nvinfo : EIATTR_SW_WAR
	.align		4
.L_1129:
        /*0100*/ 	.byte	0x04, 0x36
        /*0102*/ 	.short	(.L_1131 - .L_1130)
.L_1130:
        /*0104*/ 	.word	0x00000008
.L_1131:


//--------------------- .nv.info._ZN13group_norm_v218gn_bwd_cuda_kernelI6__halfLi320ELi3ELi16ELi160ELi64ELb1ELb1ELi32ELi320ELi320ELi4ELb1ELi168ELb0ELb0ELNS_15WgradSyncMethodE3ENS_16CompileConditionILi1000EEEEEvPT_S6_S6_PKS5_S8_S8_S8_PKfflPfPj --------------------------
	.section	.nv.info._ZN13group_norm_v218gn_bwd_cuda_kernelI6__halfLi320ELi3ELi16ELi160ELi64ELb1ELb1ELi32ELi320ELi320ELi4ELb1ELi168ELb0ELb0ELNS_15WgradSyncMethodE3ENS_16CompileConditionILi1000EEEEEvPT_S6_S6_PKS5_S8_S8_S8_PKfflPfPj,"",@"SHT_CUDA_INFO"
	.sectionflags	@""
	.align	4


	//----- nvinfo : EIATTR_CUDA_API_VERSION
	.align		4
        /*0000*/ 	.byte	0x04, 0x37
        /*0002*/ 	.short	(.L_1133 - .L_1132)
.L_1132:
        /*0004*/ 	.word	0x00000082


	//----- nvinfo : EIATTR_KPARAM_INFO
	.align		4
.L_1133:
        /*0008*/ 	.byte	0x04, 0x17
        /*000a*/ 	.short	(.L_1135 - .L_1134)
.L_1134:
        /*000c*/ 	.word	0x00000000
        /*0010*/ 	.short	0x000b
        /*0012*/ 	.short	0x0058
        /*0014*/ 	.byte	0x00, 0xf5, 0x21, 0x00


	//----- nvinfo : EIATTR_KPARAM_INFO
	.align		4
.L_1135:
        /*0018*/ 	.byte	0x04, 0x17
        /*001a*/ 	.short	(.L_1137 - .L_1136)
.L_1136:
        /*001c*/ 	.word	0x00000000
        /*0020*/ 	.short	0x000a
        /*0022*/ 	.short	0x0050
        /*0024*/ 	.byte	0x00, 0xf5, 0x21, 0x00


	//----- nvinfo : EIATTR_KPARAM_INFO
	.align		4
.L_1137:
        /*0028*/ 	.byte	0x04, 0x17
        /*002a*/ 	.short	(.L_1139 - .L_1138)
.L_1138:
        /*002c*/ 	.word	0x00000000
        /*0030*/ 	.short	0x0009
        /*0032*/ 	.short	0x0048
        /*0034*/ 	.byte	0x00, 0xf0, 0x21, 0x00


	//----- nvinfo : EIATTR_KPARAM_INFO
	.align		4
.L_1139:
        /*0038*/ 	.byte	0x04, 0x17
        /*003a*/ 	.short	(.L_1141 - .L_1140)
.L_1140:
        /*003c*/ 	.word	0x00000000
        /*0040*/ 	.short	0x0008
        /*0042*/ 	.short	0x0040
        /*0044*/ 	.byte	0x00, 0xf0, 0x11, 0x00


	//----- nvinfo : EIATTR_KPARAM_INFO
	.align		4
.L_1141:
        /*0048*/ 	.byte	0x04, 0x17
        /*004a*/ 	.short	(.L_1143 - .L_1142)
.L_1142:
        /*004c*/ 	.word	0x00000000
        /*0050*/ 	.short	0x0007
        /*0052*/ 	.short	0x0038
        /*0054*/ 	.byte	0x00, 0xf5, 0x21, 0x00


	//----- nvinfo : EIATTR_KPARAM_INFO
	.align		4
.L_1143:
        /*0058*/ 	.byte	0x04, 0x17
        /*005a*/ 	.short	(.L_1145 - .L_1144)
.L_1144:
        /*005c*/ 	.word	0x00000000
        /*0060*/ 	.short	0x0006
        /*0062*/ 	.short	0x0030
        /*0064*/ 	.byte	0x00, 0xf5, 0x21, 0x00


	//----- nvinfo : EIATTR_KPARAM_INFO
	.align		4
.L_1145:
        /*0068*/ 	.byte	0x04, 0x17
        /*006a*/ 	.short	(.L_1147 - .L_1146)
.L_1146:
        /*006c*/ 	.word	0x00000000
        /*0070*/ 	.short	0x0005
        /*0072*/ 	.short	0x0028
        /*0074*/ 	.byte	0x00, 0xf5, 0x21, 0x00


	//----- nvinfo : EIATTR_KPARAM_INFO
	.align		4
.L_1147:
        /*0078*/ 	.byte	0x04, 0x17
        /*007a*/ 	.short	(.L_1149 - .L_1148)
.L_1148:
        /*007c*/ 	.word	0x00000000
        /*0080*/ 	.short	0x0004
        /*0082*/ 	.short	0x0020
        /*0084*/ 	.byte	0x00, 0xf5, 0x21, 0x00


	//----- nvinfo : EIATTR_KPARAM_INFO
	.align		4
.L_1149:
        /*0088*/ 	.byte	0x04, 0x17
        /*008a*/ 	.short	(.L_1151 - .L_1150)
.L_1150:
        /*008c*/ 	.word	0x00000000
        /*0090*/ 	.short	0x0003
        /*0092*/ 	.short	0x0018
        /*0094*/ 	.byte	0x00, 0xf5, 0x21, 0x00


	//----- nvinfo : EIATTR_KPARAM_INFO
	.align		4
.L_1151:
        /*0098*/ 	.byte	0x04, 0x17
        /*009a*/ 	.short	(.L_1153 - .L_1152)
.L_1152:
        /*009c*/ 	.word	0x00000000
        /*00a0*/ 	.short	0x0002
        /*00a2*/ 	.short	0x0010
        /*00a4*/ 	.byte	0x00, 0xf5, 0x21, 0x00


	//----- nvinfo : EIATTR_KPARAM_INFO
	.align		4
.L_1153:
        /*00a8*/ 	.byte	0x04, 0x17
        /*00aa*/ 	.short	(.L_1155 - .L_1154)
.L_1154:
        /*00ac*/ 	.word	0x00000000
        /*00b0*/ 	.short	0x0001
        /*00b2*/ 	.short	0x0008
        /*00b4*/ 	.byte	0x00, 0xf5, 0x21, 0x00


	//----- nvinfo : EIATTR_KPARAM_INFO
	.align		4
.L_1155:
        /*00b8*/ 	.byte	0x04, 0x17
        /*00ba*/ 	.short	(.L_1157 - .L_1156)
.L_1156:
        /*00bc*/ 	.word	0x00000000
        /*00c0*/ 	.short	0x0000
        /*00c2*/ 	.short	0x0000
        /*00c4*/ 	.byte	0x00, 0xf5, 0x21, 0x00


	//----- nvinfo : EIATTR_SPARSE_MMA_MASK
	.align		4
.L_1157:
        /*00c8*/ 	.byte	0x03, 0x50
        /*00ca*/ 	.short	0x0000


	//----- nvinfo : EIATTR_MAXREG_COUNT
	.align		4
        /*00cc*/ 	.byte	0x03, 0x1b
        /*00ce*/ 	.short	0x0040


	//----- nvinfo : EIATTR_MERCURY_ISA_VERSION
	.align		4
        /*00d0*/ 	.byte	0x03, 0x5f
        /*00d2*/ 	.short	0x0101


	//----- nvinfo : EIATTR_VRC_CTA_INIT_COUNT
	.align		4
        /*00d4*/ 	.byte	0x02, 0x4a
	.zero		1
	.zero		1


	//----- nvinfo : EIATTR_EXIT_INSTR_OFFSETS
	.align		4
        /*00d8*/ 	.byte	0x04, 0x1c
        /*00da*/ 	.short	(.L_1159 - .L_1158)


	//   ....[0]....
.L_1158:
        /*00dc*/ 	.word	0x00000010


	//----- nvinfo : EIATTR_MAX_THREADS
	.align		4
.L_1159:
        /*00e0*/ 	.byte	0x04, 0x05
        /*00e2*/ 	.short	(.L_1161 - .L_1160)
.L_1160:
        /*00e4*/ 	.word	0x00000140
        /*00e8*/ 	.word	0x00000001
        /*00ec*/ 	.word	0x00000001


	//----- nvinfo : EIATTR_CBANK_PARAM_SIZE
	.align		4
.L_1161:
        /*00f0*/ 	.byte	0x03, 0x19
        /*00f2*/ 	.short	0x0060


	//----- nvinfo : EIATTR_PARAM_CBANK
	.align		4
        /*00f4*/ 	.byte	0x04, 0x0a
        /*00f6*/ 	.short	(.L_1163 - .L_1162)
	.align		4
.L_1162:
        /*00f8*/ 	.word	index@(.nv.constant0._ZN13group_norm_v218gn_bwd_cuda_kernelI6__halfLi320ELi3ELi16ELi160ELi64ELb1ELb1ELi32ELi320ELi320ELi4ELb1ELi168ELb0ELb0ELNS_15WgradSyncMethodE3ENS_16CompileConditionILi1000EEEEEvPT_S6_S6_PKS5_S8_S8_S8_PKfflPfPj)
        /*00fc*/ 	.short	0x0380
        /*00fe*/ 	.short	0x0060


	//----- nvinfo : EIATTR_SW_WAR
	.align		4
.L_1163:
        /*0100*/ 	.byte	0x04, 0x36
        /*0102*/ 	.short	(.L_1165 - .L_1164)
.L_1164:
        /*0104*/ 	.word	0x00000008
.L_1165:


//--------------------- .nv.info._ZN13group_norm_v218gn_bwd_cuda_kernelI6__halfLi320ELi1ELi16ELi160ELi64ELb1ELb1ELi64ELi320ELi320ELi4ELb1ELi144ELb0ELb0ELNS_15WgradSyncMethodE3ENS_16CompileConditionILi1000EEEEEvPT_S6_S6_PKS5_S8_S8_S8_PKfflPfPj --------------------------
	.section	.nv.info._ZN13group_norm_v218gn_bwd_cuda_kernelI6__halfLi320ELi1ELi16ELi160ELi64ELb1ELb1ELi64ELi320ELi320ELi4ELb1ELi144ELb0ELb0ELNS_15WgradSyncMethodE3ENS_16CompileConditionILi1000EEEEEvPT_S6_S6_PKS5_S8_S8_S8_PKfflPfPj,"",@"SHT_CUDA_INFO"
	.sectionflags	@""
	.align	4


	//----- nvinfo : EIATTR_CUDA_API_VERSION
	.align		4
        /*0000*/ 	.byte	0x04, 0x37
        /*0002*/ 	.short	(.L_1167 - .L_1166)
.L_1166:
        /*0004*/ 	.word	0x00000082


	//----- nvinfo : EIATTR_KPARAM_INFO
	.align		4
.L_1167:
        /*0008*/ 	.byte	0x04, 0x17
        /*000a*/ 	.short	(.L_1169 - .L_1168)
.L_1168:
        /*000c*/ 	.word	0x00000000
        /*0010*/ 	.short	0x000b
        /*0012*/ 	.short	0x0058
        /*0014*/ 	.byte	0x00, 0xf5, 0x21, 0x00


	//----- nvinfo : EIATTR_KPARAM_INFO
	.align		4
.L_1169:
        /*0018*/ 	.byte	0x04, 0x17
        /*001a*/ 	.short	(.L_1171 - .L_1170)
.L_1170:
        /*001c*/ 	.word	0x00000000
        /*0020*/ 	.short	0x000a
        /*0022*/ 	.short	0x0050
        /*0024*/ 	.byte	0x00, 0xf5, 0x21, 0x00


	//----- nvinfo : EIATTR_KPARAM_INFO
	.align		4
.L_1171:
        /*0028*/ 	.byte	0x04, 0x17
        /*002a*/ 	.short	(.L_1173 - .L_1172)
.L_1172:
        /*002c*/ 	.word	0x00000000
        /*0030*/ 	.short	0x0009
        /*0032*/ 	.short	0x0048
        /*0034*/ 	.byte	0x00, 0xf0, 0x21, 0x00


	//----- nvinfo : EIATTR_KPARAM_INFO
	.align		4
.L_1173:
        /*0038*/ 	.byte	0x04, 0x17
        /*003a*/ 	.short	(.L_1175 - .L_1174)
.L_1174:
        /*003c*/ 	.word	0x00000000
        /*0040*/ 	.short	0x0008
        /*0042*/ 	.short	0x0040
        /*0044*/ 	.byte	0x00, 0xf0, 0x11, 0x00


	//----- nvinfo : EIATTR_KPARAM_INFO
	.align		4
.L_1175:
        /*0048*/ 	.byte	0x04, 0x17
        /*004a*/ 	.short	(.L_1177 - .L_1176)
.L_1176:
        /*004c*/ 	.word	0x00000000
        /*0050*/ 	.short	0x0007
        /*0052*/ 	.short	0x0038
        /*0054*/ 	.byte	0x00, 0xf5, 0x21, 0x00


	//----- nvinfo : EIATTR_KPARAM_INFO
	.align		4
.L_1177:
        /*0058*/ 	.byte	0x04, 0x17
        /*005a*/ 	.short	(.L_1179 - .L_1178)
.L_1178:
        /*005c*/ 	.word	0x00000000
        /*0060*/ 	.short	0x0006
        /*0062*/ 	.short	0x0030
        /*0064*/ 	.byte	0x00, 0xf5, 0x21, 0x00


	//----- nvinfo : EIATTR_KPARAM_INFO
	.align		4
.L_1179:
        /*0068*/ 	.byte	0x04, 0x17
        /*006a*/ 	.short	(.L_1181 - .L_1180)
.L_1180:
        /*006c*/ 	.word	0x00000000
        /*0070*/ 	.short	0x0005
        /*0072*/ 	.short	0x0028
        /*0074*/ 	.byte	0x00, 0xf5, 0x21, 0x00


	//----- nvinfo : EIATTR_KPARAM_INFO
	.align		4
.L_1181:
        /*0078*/ 	.byte	0x04, 0x17
        /*007a*/ 	.short	(.L_1183 - .L_1182)
.L_1182:
        /*007c*/ 	.word	0x00000000
        /*0080*/ 	.short	0x0004
        /*0082*/ 	.short	0x0020
        /*0084*/ 	.byte	0x00, 0xf5, 0x21, 0x00


	//----- nvinfo : EIATTR_KPARAM_INFO
	.align		4
.L_1183:
        /*0088*/ 	.byte	0x04, 0x17
        /*008a*/ 	.short	(.L_1185 - .L_1184)
.L_1184:
        /*008c*/ 	.word	0x00000000
        /*0090*/ 	.short	0x0003
        /*0092*/ 	.short	0x0018
        /*0094*/ 	.byte	0x00, 0xf5, 0x21, 0x00


	//----- nvinfo : EIATTR_KPARAM_INFO
	.align		4
.L_1185:
        /*0098*/ 	.byte	0x04, 0x17
        /*009a*/ 	.short	(.L_1187 - .L_1186)
.L_1186:
        /*009c*/ 	.word	0x00000000
        /*00a0*/ 	.short	0x0002
        /*00a2*/ 	.short	0x0010
        /*00a4*/ 	.byte	0x00, 0xf5, 0x21, 0x00


	//----- nvinfo : EIATTR_KPARAM_INFO
	.align		4
.L_1187:
        /*00a8*/ 	.byte	0x04, 0x17
        /*00aa*/ 	.short	(.L_1189 - .L_1188)
.L_1188:
        /*00ac*/ 	.word	0x00000000
        /*00b0*/ 	.short	0x0001
        /*00b2*/ 	.short	0x0008
        /*00b4*/ 	.byte	0x00, 0xf5, 0x21, 0x00


	//----- nvinfo : EIATTR_KPARAM_INFO
	.align		4
.L_1189:
        /*00b8*/ 	.byte	0x04, 0x17
        /*00ba*/ 	.short	(.L_1191 - .L_1190)
.L_1190:
        /*00bc*/ 	.word	0x00000000
        /*00c0*/ 	.short	0x0000
        /*00c2*/ 	.short	0x0000
        /*00c4*/ 	.byte	0x00, 0xf5, 0x21, 0x00


	//----- nvinfo : EIATTR_SPARSE_MMA_MASK
	.align		4
.L_1191:
        /*00c8*/ 	.byte	0x03, 0x50
        /*00ca*/ 	.short	0x0000


	//----- nvinfo : EIATTR_MAXREG_COUNT
	.align		4
        /*00cc*/ 	.byte	0x03, 0x1b
        /*00ce*/ 	.short	0x00a8


	//----- nvinfo : EIATTR_MERCURY_ISA_VERSION
	.align		4
        /*00d0*/ 	.byte	0x03, 0x5f
        /*00d2*/ 	.short	0x0101


	//----- nvinfo : EIATTR_VRC_CTA_INIT_COUNT
	.align		4
        /*00d4*/ 	.byte	0x02, 0x4a
	.zero		1
	.zero		1


	//----- nvinfo : EIATTR_EXIT_INSTR_OFFSETS
	.align		4
        /*00d8*/ 	.byte	0x04, 0x1c
        /*00da*/ 	.short	(.L_1193 - .L_1192)


	//   ....[0]....
.L_1192:
        /*00dc*/ 	.word	0x00000010


	//----- nvinfo : EIATTR_MAX_THREADS
	.align		4
.L_1193:
        /*00e0*/ 	.byte	0x04, 0x05
        /*00e2*/ 	.short	(.L_1195 - .L_1194)
.L_1194:
        /*00e4*/ 	.word	0x00000140
        /*00e8*/ 	.word	0x00000001
        /*00ec*/ 	.word	0x00000001


	//----- nvinfo : EIATTR_CBANK_PARAM_SIZE
	.align		4
.L_1195:
        /*00f0*/ 	.byte	0x03, 0x19
        /*00f2*/ 	.short	0x0060


	//----- nvinfo : EIATTR_PARAM_CBANK
	.align		4
        /*00f4*/ 	.byte	0x04, 0x0a
        /*00f6*/ 	.short	(.L_1197 - .L_1196)
	.align		4
.L_1196:
        /*00f8*/ 	.word	index@(.nv.constant0._ZN13group_norm_v218gn_bwd_cuda_kernelI6__halfLi320ELi1ELi16ELi160ELi64ELb1ELb1ELi64ELi320ELi320ELi4ELb1ELi144ELb0ELb0ELNS_15WgradSyncMethodE3ENS_16CompileConditionILi1000EEEEEvPT_S6_S6_PKS5_S8_S8_S8_PKfflPfPj)
        /*00fc*/ 	.short	0x0380
        /*00fe*/ 	.short	0x0060


	//----- nvinfo : EIATTR_SW_WAR
	.align		4
.L_1197:
        /*0100*/ 	.byte	0x04, 0x36
        /*0102*/ 	.short	(.L_1199 - .L_1198)
.L_1198:
        /*0104*/ 	.word	0x00000008
.L_1199:


//--------------------- .nv.info._ZN13group_norm_v214gn_cuda_kernelI6__halfLi320ELi1ELi32ELi80ELi64ELb0ELi64ELi80ELi80ELi4ELb0ELi116ELb0ELb0ENS_16CompileConditionILi1000EEEEEvPT_PKS4_S7_S7_flPfS8_Pj --------------------------
	.section	.nv.info._ZN13group_norm_v214gn_cuda_kernelI6__halfLi320ELi1ELi32ELi80ELi64ELb0ELi64ELi80ELi80ELi4ELb0ELi116ELb0ELb0ENS_16CompileConditionILi1000EEEEEvPT_PKS4_S7_S7_flPfS8_Pj,"",@"SHT_CUDA_INFO"
	.sectionflags	@""
	.align	4


	//----- nvinfo : EIATTR_CUDA_API_VERSION
	.align		4
        /*0000*/ 	.byte	0x04, 0x37
        /*0002*/ 	.short	(.L_1201 - .L_1200)
.L_1200:
        /*0004*/ 	.word	0x00000082


	//----- nvinfo : EIATTR_KPARAM_INFO
	.align		4
.L_1201:
        /*0008*/ 	.byte	0x04, 0x17
        /*000a*/ 	.short	(.L_1203 - .L_1202)
.L_1202:
        /*000c*/ 	.word	0x00000000
        /*0010*/ 	.short	0x0008
        /*0012*/ 	.short	0x0040
        /*0014*/ 	.byte	0x00, 0xf5, 0x21, 0x00


	//----- nvinfo : EIATTR_KPARAM_INFO
	.align		4
.L_1203:
        /*0018*/ 	.byte	0x04, 0x17
        /*001a*/ 	.short	(.L_1205 - .L_1204)
.L_1204:
        /*001c*/ 	.word	0x00000000
        /*0020*/ 	.short	0x0007
        /*0022*/ 	.short	0x0038
        /*0024*/ 	.byte	0x00, 0xf5, 0x21, 0x00


	//----- nvinfo : EIATTR_KPARAM_INFO
	.align		4
.L_1205:
        /*0028*/ 	.byte	0x04, 0x17
        /*002a*/ 	.short	(.L_1207 - .L_1206)
.L_1206:
        /*002c*/ 	.word	0x00000000
        /*0030*/ 	.short	0x0006
        /*0032*/ 	.short	0x0030
        /*0034*/ 	.byte	0x00, 0xf5, 0x21, 0x00


	//----- nvinfo : EIATTR_KPARAM_INFO
	.align		4
.L_1207:
        /*0038*/ 	.byte	0x04, 0x17
        /*003a*/ 	.short	(.L_1209 - .L_1208)
.L_1208:
        /*003c*/ 	.word	0x00000000
        /*0040*/ 	.short	0x0005
        /*0042*/ 	.short	0x0028
        /*0044*/ 	.byte	0x00, 0xf0, 0x21, 0x00


	//----- nvinfo : EIATTR_KPARAM_INFO
	.align		4
.L_1209:
        /*0048*/ 	.byte	0x04, 0x17
        /*004a*/ 	.short	(.L_1211 - .L_1210)
.L_1210:
        /*004c*/ 	.word	0x00000000
        /*0050*/ 	.short	0x0004
        /*0052*/ 	.short	0x0020
        /*0054*/ 	.byte	0x00, 0xf0, 0x11, 0x00


	//----- nvinfo : EIATTR_KPARAM_INFO
	.align		4
.L_1211:
        /*0058*/ 	.byte	0x04, 0x17
        /*005a*/ 	.short	(.L_1213 - .L_1212)
.L_1212:
        /*005c*/ 	.word	0x00000000
        /*0060*/ 	.short	0x0003
        /*0062*/ 	.short	0x0018
        /*0064*/ 	.byte	0x00, 0xf5, 0x21, 0x00


	//----- nvinfo : EIATTR_KPARAM_INFO
	.align		4
.L_1213:
        /*0068*/ 	.byte	0x04, 0x17
        /*006a*/ 	.short	(.L_1215 - .L_1214)
.L_1214:
        /*006c*/ 	.word	0x00000000
        /*0070*/ 	.short	0x0002
        /*0072*/ 	.short	0x0010
        /*0074*/ 	.byte	0x00, 0xf5, 0x21, 0x00


	//----- nvinfo : EIATTR_KPARAM_INFO
	.align		4
.L_1215:
        /*0078*/ 	.byte	0x04, 0x17
        /*007a*/ 	.short	(.L_1217 - .L_1216)
.L_1216:
        /*007c*/ 	.word	0x00000000
        /*0080*/ 	.short	0x0001
        /*0082*/ 	.short	0x0008
        /*0084*/ 	.byte	0x00, 0xf5, 0x21, 0x00


	//----- nvinfo : EIATTR_KPARAM_INFO
	.align		4
.L_1217:
        /*0088*/ 	.byte	0x04, 0x17
        /*008a*/ 	.short	(.L_1219 - .L_1218)
.L_1218:
        /*008c*/ 	.word	0x00000000
        /*0090*/ 	.short	0x0000
        /*0092*/ 	.short	0x0000
        /*0094*/ 	.byte	0x00, 0xf5, 0x21, 0x00


	//----- nvinfo : EIATTR_SPARSE_MMA_MASK
	.align		4
.L_1219:
        /*0098*/ 	.byte	0x03, 0x50
        /*009a*/ 	.short	0x0000


	//----- nvinfo : EIATTR_MAXREG_COUNT
	.align		4
        /*009c*/ 	.byte	0x03, 0x1b
        /*009e*/ 	.short	0x00a8


	//----- nvinfo : EIATTR_MERCURY_ISA_VERSION
	.align		4
        /*00a0*/ 	.byte	0x03, 0x5f
        /*00a2*/ 	.short	0x0101


	//----- nvinfo : EIATTR_VRC_CTA_INIT_COUNT
	.align		4
        /*00a4*/ 	.byte	0x02, 0x4a
	.zero		1
	.zero		1


	//----- nvinfo : EIATTR_EXIT_INSTR_OFFSETS
	.align		4
        /*00a8*/ 	.byte	0x04, 0x1c
        /*00aa*/ 	.short	(.L_1221 - .L_1220)


	//   ....[0]....
.L_1220:
        /*00ac*/ 	.word	0x00000010


	//----- nvinfo : EIATTR_MAX_THREADS
	.align		4
.L_1221:
        /*00b0*/ 	.byte	0x04, 0x05
        /*00b2*/ 	.short	(.L_1223 - .L_1222)
.L_1222:
        /*00b4*/ 	.word	0x00000140
        /*00b8*/ 	.word	0x00000001
        /*00bc*/ 	.word	0x00000001


	//----- nvinfo : EIATTR_CBANK_PARAM_SIZE
	.align		4
.L_1223:
        /*00c0*/ 	.byte	0x03, 0x19
        /*00c2*/ 	.short	0x0048


	//----- nvinfo : EIATTR_PARAM_CBANK
	.align		4
        /*00c4*/ 	.byte	0x04, 0x0a
        /*00c6*/ 	.short	(.L_1225 - .L_1224)
	.align		4
.L_1224:
        /*00c8*/ 	.word	index@(.nv.constant0._ZN13group_norm_v214gn_cuda_kernelI6__halfLi320ELi1ELi32ELi80ELi64ELb0ELi64ELi80ELi80ELi4ELb0ELi116ELb0ELb0ENS_16CompileConditionILi1000EEEEEvPT_PKS4_S7_S7_flPfS8_Pj)
        /*00cc*/ 	.short	0x0380
        /*00ce*/ 	.short	0x0048


	//----- nvinfo : EIATTR_SW_WAR
	.align		4
.L_1225:
        /*00d0*/ 	.byte	0x04, 0x36
        /*00d2*/ 	.short	(.L_1227 - .L_1226)
.L_1226:
        /*00d4*/ 	.word	0x00000008
.L_1227:


//--------------------- .nv.info._ZN13group_norm_v214gn_cuda_kernelI6__halfLi320ELi1ELi32ELi80ELi64ELb0ELi64ELi80ELi80ELi4ELb0ELi148ELb0ELb0ENS_16CompileConditionILi1000EEEEEvPT_PKS4_S7_S7_flPfS8_Pj --------------------------
	.section	.nv.info._ZN13group_norm_v214gn_cuda_kernelI6__halfLi320ELi1ELi32ELi80ELi64ELb0ELi64ELi80ELi80ELi4ELb0ELi148ELb0ELb0ENS_16CompileConditionILi1000EEEEEvPT_PKS4_S7_S7_flPfS8_Pj,"",@"SHT_CUDA_INFO"
	.sectionflags	@""
	.align	4


	//----- nvinfo : EIATTR_CUDA_API_VERSION
	.align		4
        /*0000*/ 	.byte	0x04, 0x37
        /*0002*/ 	.short	(.L_1229 - .L_1228)
.L_1228:
        /*0004*/ 	.word	0x00000082


	//----- nvinfo : EIATTR_KPARAM_INFO
	.align		4
.L_1229:
        /*0008*/ 	.byte	0x04, 0x17
        /*000a*/ 	.short	(.L_1231 - .L_1230)
.L_1230:
        /*000c*/ 	.word	0x00000000
        /*0010*/ 	.short	0x0008
        /*0012*/ 	.short	0x0040
        /*0014*/ 	.byte	0x00, 0xf5, 0x21, 0x00


	//----- nvinfo : EIATTR_KPARAM_INFO
	.align		4
.L_1231:
        /*0018*/ 	.byte	0x04, 0x17
        /*001a*/ 	.short	(.L_1233 - .L_1232)
.L_1232:
        /*001c*/ 	.word	0x00000000
        /*0020*/ 	.short	0x0007
        /*0022*/ 	.short	0x0038
        /*0024*/ 	.byte	0x00, 0xf5, 0x21, 0x00


	//----- nvinfo : EIATTR_KPARAM_INFO
	.align		4
.L_1233:
        /*0028*/ 	.byte	0x04, 0x17
        /*002a*/ 	.short	(.L_1235 - .L_1234)
.L_1234:
        /*002c*/ 	.word	0x00000000
        /*0030*/ 	.short	0x0006
        /*0032*/ 	.short	0x0030
        /*0034*/ 	.byte	0x00, 0xf5, 0x21, 0x00


	//----- nvinfo : EIATTR_KPARAM_INFO
	.align		4
.L_1235:
        /*0038*/ 	.byte	0x04, 0x17
        /*003a*/ 	.short	(.L_1237 - .L_1236)
.L_1236:
        /*003c*/ 	.word	0x00000000
        /*0040*/ 	.short	0x0005
        /*0042*/ 	.short	0x0028
        /*0044*/ 	.byte	0x00, 0xf0, 0x21, 0x00


	//----- nvinfo : EIATTR_KPARAM_INFO
	.align		4
.L_1237:
        /*0048*/ 	.byte	0x04, 0x17
        /*004a*/ 	.short	(.L_1239 - .L_1238)
.L_1238:
        /*004c*/ 	.word	0x00000000
        /*0050*/ 	.short	0x0004
        /*0052*/ 	.short	0x0020
        /*0054*/ 	.byte	0x00, 0xf0, 0x11, 0x00


	//----- nvinfo : EIATTR_KPARAM_INFO
	.align		4
.L_1239:
        /*0058*/ 	.byte	0x04, 0x17
        /*005a*/ 	.short	(.L_1241 - .L_1240)
.L_1240:
        /*005c*/ 	.word	0x00000000
        /*0060*/ 	.short	0x0003
        /*0062*/ 	.short	0x0018
        /*0064*/ 	.byte	0x00, 0xf5, 0x21, 0x00


	//----- nvinfo : EIATTR_KPARAM_INFO
	.align		4
.L_1241:
        /*0068*/ 	.byte	0x04, 0x17
        /*006a*/ 	.short	(.L_1243 - .L_1242)
.L_1242:
        /*006c*/ 	.word	0x00000000
        /*0070*/ 	.short	0x0002
        /*0072*/ 	.short	0x0010
        /*0074*/ 	.byte	0x00, 0xf5, 0x21, 0x00


	//----- nvinfo : EIATTR_KPARAM_INFO
	.align		4
.L_1243:
        /*0078*/ 	.byte	0x04, 0x17
        /*007a*/ 	.short	(.L_1245 - .L_1244)
.L_1244:
        /*007c*/ 	.word	0x00000000
        /*0080*/ 	.short	0x0001
        /*0082*/ 	.short	0x0008
        /*0084*/ 	.byte	0x00, 0xf5, 0x21, 0x00


	//----- nvinfo : EIATTR_KPARAM_INFO
	.align		4
.L_1245:
        /*0088*/ 	.byte	0x04, 0x17
        /*008a*/ 	.short	(.L_1247 - .L_1246)
.L_1246:
        /*008c*/ 	.word	0x00000000
        /*0090*/ 	.short	0x0000
        /*0092*/ 	.short	0x0000
        /*0094*/ 	.byte	0x00, 0xf5, 0x21, 0x00


	//----- nvinfo : EIATTR_SPARSE_MMA_MASK
	.align		4
.L_1247:
        /*0098*/ 	.byte	0x03, 0x50
        /*009a*/ 	.short	0x0000


	//----- nvinfo : EIATTR_MAXREG_COUNT
	.align		4
        /*009c*/ 	.byte	0x03, 0x1b
        /*009e*/ 	.short	0x00a8


	//----- nvinfo : EIATTR_MERCURY_ISA_VERSION
	.align		4
        /*00a0*/ 	.byte	0x03, 0x5f
        /*00a2*/ 	.short	0x0101


	//----- nvinfo : EIATTR_VRC_CTA_INIT_COUNT
	.align		4
        /*00a4*/ 	.byte	0x02, 0x4a
	.zero		1
	.zero		1


	//----- nvinfo : EIATTR_EXIT_INSTR_OFFSETS
	.align		4
        /*00a8*/ 	.byte	0x04, 0x1c
        /*00aa*/ 	.short	(.L_1249 - .L_1248)


	//   ....[0]....
.L_1248:
        /*00ac*/ 	.word	0x00000010


	//----- nvinfo : EIATTR_MAX_THREADS
	.align		4
.L_1249:
        /*00b0*/ 	.byte	0x04, 0x05
        /*00b2*/ 	.short	(.L_1251 - .L_1250)
.L_1250:
        /*00b4*/ 	.word	0x00000140
        /*00b8*/ 	.word	0x00000001
        /*00bc*/ 	.word	0x00000001


	//----- nvinfo : EIATTR_CBANK_PARAM_SIZE
	.align		4
.L_1251:
        /*00c0*/ 	.byte	0x03, 0x19
        /*00c2*/ 	.short	0x0048


	//----- nvinfo : EIATTR_PARAM_CBANK
	.align		4
        /*00c4*/ 	.byte	0x04, 0x0a
        /*00c6*/ 	.short	(.L_1253 - .L_1252)
	.align		4
.L_1252:
        /*00c8*/ 	.word	index@(.nv.constant0._ZN13group_norm_v214gn_cuda_kernelI6__halfLi320ELi1ELi32ELi80ELi64ELb0ELi64ELi80ELi80ELi4ELb0ELi148ELb0ELb0ENS_16CompileConditionILi1000EEEEEvPT_PKS4_S7_S7_flPfS8_Pj)
        /*00cc*/ 	.short	0x0380
        /*00ce*/ 	.short	0x0048


	//----- nvinfo : EIATTR_SW_WAR
	.align		4
.L_1253:
        /*00d0*/ 	.byte	0x04, 0x36
        /*00d2*/ 	.short	(.L_1255 - .L_1254)
.L_1254:
        /*00d4*/ 	.word	0x00000008
.L_1255:


//--------------------- .nv.info._ZN13group_norm_v214gn_cuda_kernelI6__halfLi320ELi1ELi16ELi160ELi64ELb1ELi64ELi160ELi160ELi4ELb0ELi116ELb0ELb0ENS_16CompileConditionILi1000EEEEEvPT_PKS4_S7_S7_flPfS8_Pj --------------------------
	.section	.nv.info._ZN13group_norm_v214gn_cuda_kernelI6__halfLi320ELi1ELi16ELi160ELi64ELb1ELi64ELi160ELi160ELi4ELb0ELi116ELb0ELb0ENS_16CompileConditionILi1000EEEEEvPT_PKS4_S7_S7_flPfS8_Pj,"",@"SHT_CUDA_INFO"
	.sectionflags	@""
	.align	4


	//----- nvinfo : EIATTR_CUDA_API_VERSION
	.align		4
        /*0000*/ 	.byte	0x04, 0x37
        /*0002*/ 	.short	(.L_1257 - .L_1256)
.L_1256:
        /*0004*/ 	.word	0x00000082


	//----- nvinfo : EIATTR_KPARAM_INFO
	.align		4
.L_1257:
        /*0008*/ 	.byte	0x04, 0x17
        /*000a*/ 	.short	(.L_1259 - .L_1258)
.L_1258:
        /*000c*/ 	.word	0x00000000
        /*0010*/ 	.short	0x0008
        /*0012*/ 	.short	0x0040
        /*0014*/ 	.byte	0x00, 0xf5, 0x21, 0x00


	//----- nvinfo : EIATTR_KPARAM_INFO
	.align		4
.L_1259:
        /*0018*/ 	.byte	0x04, 0x17
        /*001a*/ 	.short	(.L_1261 - .L_1260)
.L_1260:
        /*001c*/ 	.word	0x00000000
        /*0020*/ 	.short	0x0007
        /*0022*/ 	.short	0x0038
        /*0024*/ 	.byte	0x00, 0xf5, 0x21, 0x00


	//----- nvinfo : EIATTR_KPARAM_INFO
	.align		4
.L_1261:
        /*0028*/ 	.byte	0x04, 0x17
        /*002a*/ 	.short	(.L_1263 - .L_1262)
.L_1262:
        /*002c*/ 	.word	0x00000000
        /*0030*/ 	.short	0x0006
        /*0032*/ 	.short	0x0030
        /*0034*/ 	.byte	0x00, 0xf5, 0x21, 0x00


	//----- nvinfo : EIATTR_KPARAM_INFO
	.align		4
.L_1263:
        /*0038*/ 	.byte	0x04, 0x17
        /*003a*/ 	.short	(.L_1265 - .L_1264)
.L_1264:
        /*003c*/ 	.word	0x00000000
        /*0040*/ 	.short	0x0005
        /*0042*/ 	.short	0x0028
        /*0044*/ 	.byte	0x00, 0xf0, 0x21, 0x00


	//----- nvinfo : EIATTR_KPARAM_INFO
	.align		4
.L_1265:
        /*0048*/ 	.byte	0x04, 0x17
        /*004a*/ 	.short	(.L_1267 - .L_1266)
.L_1266:
        /*004c*/ 	.word	0x00000000
        /*0050*/ 	.short	0x0004
        /*0052*/ 	.short	0x0020
        /*0054*/ 	.byte	0x00, 0xf0, 0x11, 0x00


	//----- nvinfo : EIATTR_KPARAM_INFO
	.align		4
.L_1267:
        /*0058*/ 	.byte	0x04, 0x17
        /*005a*/ 	.short	(.L_1269 - .L_1268)
.L_1268:
        /*005c*/ 	.word	0x00000000
        /*0060*/ 	.short	0x0003
        /*0062*/ 	.short	0x0018
        /*0064*/ 	.byte	0x00, 0xf5, 0x21, 0x00


	//----- nvinfo : EIATTR_KPARAM_INFO
	.align		4
.L_1269:
        /*0068*/ 	.byte	0x04, 0x17
        /*006a*/ 	.short	(.L_1271 - .L_1270)
.L_1270:
        /*006c*/ 	.word	0x00000000
        /*0070*/ 	.short	0x0002
        /*0072*/ 	.short	0x0010
        /*0074*/ 	.byte	0x00, 0xf5, 0x21, 0x00


	//----- nvinfo : EIATTR_KPARAM_INFO
	.align		4
.L_1271:
        /*0078*/ 	.byte	0x04, 0x17
        /*007a*/ 	.short	(.L_1273 - .L_1272)
.L_1272:
        /*007c*/ 	.word	0x00000000
        /*0080*/ 	.short	0x0001
        /*0082*/ 	.short	0x0008
        /*0084*/ 	.byte	0x00, 0xf5, 0x21, 0x00


	//----- nvinfo : EIATTR_KPARAM_INFO
	.align		4
.L_1273:
        /*0088*/ 	.byte	0x04, 0x17
        /*008a*/ 	.short	(.L_1275 - .L_1274)
.L_1274:
        /*008c*/ 	.word	0x00000000
        /*0090*/ 	.short	0x0000
        /*0092*/ 	.short	0x0000
        /*0094*/ 	.byte	0x00, 0xf5, 0x21, 0x00


	//----- nvinfo : EIATTR_SPARSE_MMA_MASK
	.align		4
.L_1275:
        /*0098*/ 	.byte	0x03, 0x50
        /*009a*/ 	.short	0x0000


	//----- nvinfo : EIATTR_MAXREG_COUNT
	.align		4
        /*009c*/ 	.byte	0x03, 0x1b
        /*009e*/ 	.short	0x00a8


	//----- nvinfo : EIATTR_MERCURY_ISA_VERSION
	.align		4
        /*00a0*/ 	.byte	0x03, 0x5f
        /*00a2*/ 	.short	0x0101


	//----- nvinfo : EIATTR_VRC_CTA_INIT_COUNT
	.align		4
        /*00a4*/ 	.byte	0x02, 0x4a
	.zero		1
	.zero		1


	//----- nvinfo : EIATTR_EXIT_INSTR_OFFSETS
	.align		4
        /*00a8*/ 	.byte	0x04, 0x1c
        /*00aa*/ 	.short	(.L_1277 - .L_1276)


	//   ....[0]....
.L_1276:
        /*00ac*/ 	.word	0x00000010


	//----- nvinfo : EIATTR_MAX_THREADS
	.align		4
.L_1277:
        /*00b0*/ 	.byte	0x04, 0x05
        /*00b2*/ 	.short	(.L_1279 - .L_1278)
.L_1278:
        /*00b4*/ 	.word	0x00000140
        /*00b8*/ 	.word	0x00000001
        /*00bc*/ 	.word	0x00000001


	//----- nvinfo : EIATTR_CBANK_PARAM_SIZE
	.align		4
.L_1279:
        /*00c0*/ 	.byte	0x03, 0x19
        /*00c2*/ 	.short	0x0048


	//----- nvinfo : EIATTR_PARAM_CBANK
	.align		4
        /*00c4*/ 	.byte	0x04, 0x0a
        /*00c6*/ 	.short	(.L_1281 - .L_1280)
	.align		4
.L_1280:
        /*00c8*/ 	.word	index@(.nv.constant0._ZN13group_norm_v214gn_cuda_kernelI6__halfLi320ELi1ELi16ELi160ELi64ELb1ELi64ELi160ELi160ELi4ELb0ELi116ELb0ELb0ENS_16CompileConditionILi1000EEEEEvPT_PKS4_S7_S7_flPfS8_Pj)
        /*00cc*/ 	.short	0x0380
        /*00ce*/ 	.short	0x0048


	//----- nvinfo : EIATTR_SW_WAR
	.align		4
.L_1281:
        /*00d0*/ 	.byte	0x04, 0x36
        /*00d2*/ 	.short	(.L_1283 - .L_1282)
.L_1282:
        /*00d4*/ 	.word	0x00000008
.L_1283:


//--------------------- .nv.info._ZN13group_norm_v214gn_cuda_kernelI6__halfLi320ELi1ELi16ELi160ELi64ELb1ELi64ELi160ELi160ELi4ELb0ELi148ELb0ELb0ENS_16CompileConditionILi1000EEEEEvPT_PKS4_S7_S7_flPfS8_Pj --------------------------
	.section	.nv.info._ZN13group_norm_v214gn_cuda_kernelI6__halfLi320ELi1ELi16ELi160ELi64ELb1ELi64ELi160ELi160ELi4ELb0ELi148ELb0ELb0ENS_16CompileConditionILi1000EEEEEvPT_PKS4_S7_S7_flPfS8_Pj,"",@"SHT_CUDA_INFO"
	.sectionflags	@""
	.align	4


	//----- nvinfo : EIATTR_CUDA_API_VERSION
	.align		4
        /*0000*/ 	.byte	0x04, 0x37
        /*0002*/ 	.short	(.L_1285 - .L_1284)
.L_1284:
        /*0004*/ 	.word	0x00000082


	//----- nvinfo : EIATTR_KPARAM_INFO
	.align		4
.L_1285:
        /*0008*/ 	.byte	0x04, 0x17
        /*000a*/ 	.short	(.L_1287 - .L_1286)
.L_1286:
        /*000c*/ 	.word	0x00000000
        /*0010*/ 	.short	0x0008
        /*0012*/ 	.short	0x0040
        /*0014*/ 	.byte	0x00, 0xf5, 0x21, 0x00


	//----- nvinfo : EIATTR_KPARAM_INFO
	.align		4
.L_1287:
        /*0018*/ 	.byte	0x04, 0x17
        /*001a*/ 	.short	(.L_1289 - .L_1288)
.L_1288:
        /*001c*/ 	.word	0x00000000
        /*0020*/ 	.short	0x0007
        /*0022*/ 	.short	0x0038
        /*0024*/ 	.byte	0x00, 0xf5, 0x21, 0x00


	//----- nvinfo : EIATTR_KPARAM_INFO
	.align		4
.L_1289:
        /*0028*/ 	.byte	0x04, 0x17
        /*002a*/ 	.short	(.L_1291 - .L_1290)
.L_1290:
        /*002c*/ 	.word	0x00000000
        /*0030*/ 	.short	0x0006
        /*0032*/ 	.short	0x0030
        /*0034*/ 	.byte	0x00, 0xf5, 0x21, 0x00


	//----- nvinfo : EIATTR_KPARAM_INFO
	.align		4
.L_1291:
        /*0038*/ 	.byte	0x04, 0x17
        /*003a*/ 	.short	(.L_1293 - .L_1292)
.L_1292:
        /*003c*/ 	.word	0x00000000
        /*0040*/ 	.short	0x0005
        /*0042*/ 	.short	0x0028
        /*0044*/ 	.byte	0x00, 0xf0, 0x21, 0x00


	//----- nvinfo : EIATTR_KPARAM_INFO
	.align		4
.L_1293:
        /*0048*/ 	.byte	0x04, 0x17
        /*004a*/ 	.short	(.L_1295 - .L_1294)
.L_1294:
        /*004c*/ 	.word	0x00000000
        /*0050*/ 	.short	0x0004
        /*0052*/ 	.short	0x0020
        /*0054*/ 	.byte	0x00, 0xf0, 0x11, 0x00


	//----- nvinfo : EIATTR_KPARAM_INFO
	.align		4
.L_1295:
        /*0058*/ 	.byte	0x04, 0x17
        /*005a*/ 	.short	(.L_1297 - .L_1296)
.L_1296:
        /*005c*/ 	.word	0x00000000
        /*0060*/ 	.short	0x0003
        /*0062*/ 	.short	0x0018
        /*0064*/ 	.byte	0x00, 0xf5, 0x21, 0x00


	//----- nvinfo : EIATTR_KPARAM_INFO
	.align		4
.L_1297:
        /*0068*/ 	.byte	0x04, 0x17
        /*006a*/ 	.short	(.L_1299 - .L_1298)
.L_1298:
        /*006c*/ 	.word	0x00000000
        /*0070*/ 	.short	0x0002
        /*0072*/ 	.short	0x0010
        /*0074*/ 	.byte	0x00, 0xf5, 0x21, 0x00


	//----- nvinfo : EIATTR_KPARAM_INFO
	.align		4
.L_1299:
        /*0078*/ 	.byte	0x04, 0x17
        /*007a*/ 	.short	(.L_1301 - .L_1300)
.L_1300:
        /*007c*/ 	.word	0x00000000
        /*0080*/ 	.short	0x0001
        /*0082*/ 	.short	0x0008
        /*0084*/ 	.byte	0x00, 0xf5, 0x21, 0x00


	//----- nvinfo : EIATTR_KPARAM_INFO
	.align		4
.L_1301:
        /*0088*/ 	.byte	0x04, 0x17
        /*008a*/ 	.short	(.L_1303 - .L_1302)
.L_1302:
        /*008c*/ 	.word	0x00000000
        /*0090*/ 	.short	0x0000
        /*0092*/ 	.short	0x0000
        /*0094*/ 	.byte	0x00, 0xf5, 0x21, 0x00


	//----- nvinfo : EIATTR_SPARSE_MMA_MASK
	.align		4
.L_1303:
        /*0098*/ 	.byte	0x03, 0x50
        /*009a*/ 	.short	0x0000


	//----- nvinfo : EIATTR_MAXREG_COUNT
	.align		4
        /*009c*/ 	.byte	0x03, 0x1b
        /*009e*/ 	.short	0x00a8


	//----- nvinfo : EIATTR_MERCURY_ISA_VERSION
	.align		4
        /*00a0*/ 	.byte	0x03, 0x5f
        /*00a2*/ 	.short	0x0101


	//----- nvinfo : EIATTR_VRC_CTA_INIT_COUNT
	.align		4
        /*00a4*/ 	.byte	0x02, 0x4a
	.zero		1
	.zero		1


	//----- nvinfo : EIATTR_EXIT_INSTR_OFFSETS
	.align		4
        /*00a8*/ 	.byte	0x04, 0x1c
        /*00aa*/ 	.short	(.L_1305 - .L_1304)


	//   ....[0]....
.L_1304:
        /*00ac*/ 	.word	0x00000010


	//----- nvinfo : EIATTR_MAX_THREADS
	.align		4
.L_1305:
        /*00b0*/ 	.byte	0x04, 0x05
        /*00b2*/ 	.short	(.L_1307 - .L_1306)
.L_1306:
        /*00b4*/ 	.word	0x00000140
        /*00b8*/ 	.word	0x00000001
        /*00bc*/ 	.word	0x00000001


	//----- nvinfo : EIATTR_CBANK_PARAM_SIZE
	.align		4
.L_1307:
        /*00c0*/ 	.byte	0x03, 0x19
        /*00c2*/ 	.short	0x0048


	//----- nvinfo : EIATTR_PARAM_CBANK
	.align		4
        /*00c4*/ 	.byte	0x04, 0x0a
        /*00c6*/ 	.short	(.L_1309 - .L_1308)
	.align		4
.L_1308:
        /*00c8*/ 	.word	index@(.nv.constant0._ZN13group_norm_v214gn_cuda_kernelI6__halfLi320ELi1ELi16ELi160ELi64ELb1ELi64ELi160ELi160ELi4ELb0ELi148ELb0ELb0ENS_16CompileConditionILi1000EEEEEvPT_PKS4_S7_S7_flPfS8_Pj)
        /*00cc*/ 	.short	0x0380
        /*00ce*/ 	.short	0x0048


	//----- nvinfo : EIATTR_SW_WAR
	.align		4
.L_1309:
        /*00d0*/ 	.byte	0x04, 0x36
        /*00d2*/ 	.short	(.L_1311 - .L_1310)
.L_1310:
        /*00d4*/ 	.word	0x00000008
.L_1311:


//--------------------- .nv.callgraph             --------------------------
	.section	.nv.callgraph,"",@"SHT_CUDA_CALLGRAPH"
	.align	4
	.sectionentsize	8
	.align		4
        /*0000*/ 	.word	0x00000000
	.align		4
        /*0004*/ 	.word	0xffffffff
	.align		4
        /*0008*/ 	.word	0x00000000
	.align		4
        /*000c*/ 	.word	0xfffffffe
	.align		4
        /*0010*/ 	.word	0x00000000
	.align		4
        /*0014*/ 	.word	0xfffffffd
	.align		4
        /*0018*/ 	.word	0x00000000
	.align		4
        /*001c*/ 	.word	0xfffffffc


//--------------------- .text._ZN13group_norm_v218gn_bwd_cuda_kernelI13__nv_bfloat16Li320ELi1ELi32ELi80ELi64ELb0ELb1ELi64ELi80ELi80ELi4ELb1ELi96ELb0ELb0ELNS_15WgradSyncMethodE3ENS_16CompileConditionILi1000EEEEEvPT_S6_S6_PKS5_S8_S8_S8_PKfflPfPj --------------------------
	.section	.text._ZN13group_norm_v218gn_bwd_cuda_kernelI13__nv_bfloat16Li320ELi1ELi32ELi80ELi64ELb0ELb1ELi64ELi80ELi80ELi4ELb1ELi96ELb0ELb0ELNS_15WgradSyncMethodE3ENS_16CompileConditionILi1000EEEEEvPT_S6_S6_PKS5_S8_S8_S8_PKfflPfPj,"ax",@progbits
	.align	128
        .global         _ZN13group_norm_v218gn_bwd_cuda_kernelI13__nv_bfloat16Li320ELi1ELi32ELi80ELi64ELb0ELb1ELi64ELi80ELi80ELi4ELb1ELi96ELb0ELb0ELNS_15WgradSyncMethodE3ENS_16CompileConditionILi1000EEEEEvPT_S6_S6_PKS5_S8_S8_S8_PKfflPfPj
        .type           _ZN13group_norm_v218gn_bwd_cuda_kernelI13__nv_bfloat16Li320ELi1ELi32ELi80ELi64ELb0ELb1ELi64ELi80ELi80ELi4ELb1ELi96ELb0ELb0ELNS_15WgradSyncMethodE3ENS_16CompileConditionILi1000EEEEEvPT_S6_S6_PKS5_S8_S8_S8_PKfflPfPj,@function
        .size           _ZN13group_norm_v218gn_bwd_cuda_kernelI13__nv_bfloat16Li320ELi1ELi32ELi80ELi64ELb0ELb1ELi64ELi80ELi80ELi4ELb1ELi96ELb0ELb0ELNS_15WgradSyncMethodE3ENS_16CompileConditionILi1000EEEEEvPT_S6_S6_PKS5_S8_S8_S8_PKfflPfPj,(.L_x_34 - _ZN13group_norm_v218gn_bwd_cuda_kernelI13__nv_bfloat16Li320ELi1ELi32ELi80ELi64ELb0ELb1ELi64ELi80ELi80ELi4ELb1ELi96ELb0ELb0ELNS_15WgradSyncMethodE3ENS_16CompileConditionILi1000EEEEEvPT_S6_S6_PKS5_S8_S8_S8_PKfflPfPj)
        .other          _ZN13group_norm_v218gn_bwd_cuda_kernelI13__nv_bfloat16Li320ELi1ELi32ELi80ELi64ELb0ELb1ELi64ELi80ELi80ELi4ELb1ELi96ELb0ELb0ELNS_15WgradSyncMethodE3ENS_16CompileConditionILi1000EEEEEvPT_S6_S6_PKS5_S8_S8_S8_PKfflPfPj,@"STO_CUDA_ENTRY STV_DEFAULT"
_ZN13group_norm_v218gn_bwd_cuda_kernelI13__nv_bfloat16Li320ELi1ELi32ELi80ELi64ELb0ELb1ELi64ELi80ELi80ELi4ELb1ELi96ELb0ELb0ELNS_15WgradSyncMethodE3ENS_16CompileConditionILi1000EEEEEvPT_S6_S6_PKS5_S8_S8_S8_PKfflPfPj:
.text._ZN13group_norm_v218gn_bwd_cuda_kernelI13__nv_bfloat16Li320ELi1ELi32ELi80ELi64ELb0ELb1ELi64ELi80ELi80ELi4ELb1ELi96ELb0ELb0ELNS_15WgradSyncMethodE3ENS_16CompileConditionILi1000EEEEEvPT_S6_S6_PKS5_S8_S8_S8_PKfflPfPj:
[----:B------:R-:W-:Y:S01]  /*0000*/  LDC R1, c[0x0][0x37c] ;  /* 0x0000df00ff017b82 */ /* 0x000fe20000000800 */
[----:B------:R-:W-:Y:S05]  /*0010*/  EXIT ;  /* 0x000000000000794d */ /* 0x000fea0003800000 */
.L_x_0:
[----:B------:R-:W-:-:S00]  /*0020*/  BRA `(.L_x_0) ;  /* 0xfffffffc00fc7947 */ /* 0x000fc0000383ffff */
[----:B------:R-:W-:-:S00]  /*0030*/  NOP ;  /* 0x0000000000007918 */ /* 0x000fc00000000000 */
        /* <DEDUP_REMOVED lines=12> */
.L_x_34:


//--------------------- .text._ZN13group_norm_v218gn_bwd_cuda_kernelI13__nv_bfloat16Li320ELi1ELi32ELi80ELi64ELb0ELb1ELi64ELi80ELi80ELi4ELb1ELi128ELb0ELb0ELNS_15WgradSyncMethodE3ENS_16CompileConditionILi1000EEEEEvPT_S6_S6_PKS5_S8_S8_S8_PKfflPfPj --------------------------
	.section	.text._ZN13group_norm_v218gn_bwd_cuda_kernelI13__nv_bfloat16Li320ELi1ELi32ELi80ELi64ELb0ELb1ELi64ELi80ELi80ELi4ELb1ELi128ELb0ELb0ELNS_15WgradSyncMethodE3ENS_16CompileConditionILi1000EEEEEvPT_S6_S6_PKS5_S8_S8_S8_PKfflPfPj,"ax",@progbits
	.align	128
        .global         _ZN13group_norm_v218gn_bwd_cuda_kernelI13__nv_bfloat16Li320ELi1ELi32ELi80ELi64ELb0ELb1ELi64ELi80ELi80ELi4ELb1ELi128ELb0ELb0ELNS_15WgradSyncMethodE3ENS_16CompileConditionILi1000EEEEEvPT_S6_S6_PKS5_S8_S8_S8_PKfflPfPj
        .type           _ZN13group_norm_v218gn_bwd_cuda_kernelI13__nv_bfloat16Li320ELi1ELi32ELi80ELi64ELb0ELb1ELi64ELi80ELi80ELi4ELb1ELi128ELb0ELb0ELNS_15WgradSyncMethodE3ENS_16CompileConditionILi1000EEEEEvPT_S6_S6_PKS5_S8_S8_S8_PKfflPfPj,@function
        .size           _ZN13group_norm_v218gn_bwd_cuda_kernelI13__nv_bfloat16Li320ELi1ELi32ELi80ELi64ELb0ELb1ELi64ELi80ELi80ELi4ELb1ELi128ELb0ELb0ELNS_15WgradSyncMethodE3ENS_16CompileConditionILi1000EEEEEvPT_S6_S6_PKS5_S8_S8_S8_PKfflPfPj,(.L_x_35 - _ZN13group_norm_v218gn_bwd_cuda_kernelI13__nv_bfloat16Li320ELi1ELi32ELi80ELi64ELb0ELb1ELi64ELi80ELi80ELi4ELb1ELi128ELb0ELb0ELNS_15WgradSyncMethodE3ENS_16CompileConditionILi1000EEEEEvPT_S6_S6_PKS5_S8_S8_S8_PKfflPfPj)
        .other          _ZN13group_norm_v218gn_bwd_cuda_kernelI13__nv_bfloat16Li320ELi1ELi32ELi80ELi64ELb0ELb1ELi64ELi80ELi80ELi4ELb1ELi128ELb0ELb0ELNS_15WgradSyncMethodE3ENS_16CompileConditionILi1000EEEEEvPT_S6_S6_PKS5_S8_S8_S8_PKfflPfPj,@"STO_CUDA_ENTRY STV_DEFAULT"
_ZN13group_norm_v218gn_bwd_cuda_kernelI13__nv_bfloat16Li320ELi1ELi32ELi80ELi64ELb0ELb1ELi64ELi80ELi80ELi4ELb1ELi128ELb0ELb0ELNS_15WgradSyncMethodE3ENS_16CompileConditionILi1000EEEEEvPT_S6_S6_PKS5_S8_S8_S8_PKfflPfPj:
.text._ZN13group_norm_v218gn_bwd_cuda_kernelI13__nv_bfloat16Li320ELi1ELi32ELi80ELi64ELb0ELb1ELi64ELi80ELi80ELi4ELb1ELi128ELb0ELb0ELNS_15WgradSyncMethodE3ENS_16CompileConditionILi1000EEEEEvPT_S6_S6_PKS5_S8_S8_S8_PKfflPfPj:
[----:B------:R-:W-:Y:S01]  /*0000*/  LDC R1, c[0x0][0x37c] ;  /* 0x0000df00ff017b82 */ /* 0x000fe20000000800 */
[----:B------:R-:W-:Y:S05]  /*0010*/  EXIT ;  /* 0x000000000000794d */ /* 0x000fea0003800000 */
.L_x_1:
        /* <DEDUP_REMOVED lines=14> */
.L_x_35:


//--------------------- .text._ZN13group_norm_v218gn_bwd_cuda_kernelI13__nv_bfloat16Li320ELi3ELi16ELi160ELi64ELb1ELb1ELi2ELi320ELi320ELi2ELb1ELi10ELb0ELb0ELNS_15WgradSyncMethodE2ENS_16CompileConditionILi1000EEEEEvPT_S6_S6_PKS5_S8_S8_S8_PKfflPfPj --------------------------
	.section	.text._ZN13group_norm_v218gn_bwd_cuda_kernelI13__nv_bfloat16Li320ELi3ELi16ELi160ELi64ELb1ELb1ELi2ELi320ELi320ELi2ELb1ELi10ELb0ELb0ELNS_15WgradSyncMethodE2ENS_16CompileConditionILi1000EEEEEvPT_S6_S6_PKS5_S8_S8_S8_PKfflPfPj,"ax",@progbits
	.align	128
        .global         _ZN13group_norm_v218gn_bwd_cuda_kernelI13__nv_bfloat16Li320ELi3ELi16ELi160ELi64ELb1ELb1ELi2ELi320ELi320ELi2ELb1ELi10ELb0ELb0ELNS_15WgradSyncMethodE2ENS_16CompileConditionILi1000EEEEEvPT_S6_S6_PKS5_S8_S8_S8_PKfflPfPj
        .type           _ZN13group_norm_v218gn_bwd_cuda_kernelI13__nv_bfloat16Li320ELi3ELi16ELi160ELi64ELb1ELb1ELi2ELi320ELi320ELi2ELb1ELi10ELb0ELb0ELNS_15WgradSyncMethodE2ENS_16CompileConditionILi1000EEEEEvPT_S6_S6_PKS5_S8_S8_S8_PKfflPfPj,@function
        .size           _ZN13group_norm_v218gn_bwd_cuda_kernelI13__nv_bfloat16Li320ELi3ELi16ELi160ELi64ELb1ELb1ELi2ELi320ELi320ELi2ELb1ELi10ELb0ELb0ELNS_15WgradSyncMethodE2ENS_16CompileConditionILi1000EEEEEvPT_S6_S6_PKS5_S8_S8_S8_PKfflPfPj,(.L_x_36 - _ZN13group_norm_v218gn_bwd_cuda_kernelI13__nv_bfloat16Li320ELi3ELi16ELi160ELi64ELb1ELb1ELi2ELi320ELi320ELi2ELb1ELi10ELb0ELb0ELNS_15WgradSyncMethodE2ENS_16CompileConditionILi1000EEEEEvPT_S6_S6_PKS5_S8_S8_S8_PKfflPfPj)
        .other          _ZN13group_norm_v218gn_bwd_cuda_kernelI13__nv_bfloat16Li320ELi3ELi16ELi160ELi64ELb1ELb1ELi2ELi320ELi320ELi2ELb1ELi10ELb0ELb0ELNS_15WgradSyncMethodE2ENS_16CompileConditionILi1000EEEEEvPT_S6_S6_PKS5_S8_S8_S8_PKfflPfPj,@"STO_CUDA_ENTRY STV_DEFAULT"
_ZN13group_norm_v218gn_bwd_cuda_kernelI13__nv_bfloat16Li320ELi3ELi16ELi160ELi64ELb1ELb1ELi2ELi320ELi320ELi2ELb1ELi10ELb0ELb0ELNS_15WgradSyncMethodE2ENS_16CompileConditionILi1000EEEEEvPT_S6_S6_PKS5_S8_S8_S8_PKfflPfPj:
.text._ZN13group_norm_v218gn_bwd_cuda_kernelI13__nv_bfloat16Li320ELi3ELi16ELi160ELi64ELb1ELb1ELi2ELi320ELi320ELi2ELb1ELi10ELb0ELb0ELNS_15WgradSyncMethodE2ENS_16CompileConditionILi1000EEEEEvPT_S6_S6_PKS5_S8_S8_S8_PKfflPfPj:
[----:B------:R-:W-:Y:S01]  /*0000*/  LDC R1, c[0x0][0x37c] ;  /* 0x0000df00ff017b82 */ /* 0x000fe20000000800 */
[----:B------:R-:W-:Y:S05]  /*0010*/  EXIT ;  /* 0x000000000000794d */ /* 0x000fea0003800000 */
.L_x_2:
        /* <DEDUP_REMOVED lines=14> */
.L_x_36:


//--------------------- .text._ZN13group_norm_v218gn_bwd_cuda_kernelI13__nv_bfloat16Li320ELi1ELi16ELi160ELi64ELb1ELb1ELi4ELi320ELi320ELi4ELb1ELi9ELb0ELb0ELNS_15WgradSyncMethodE2ENS_16CompileConditionILi1000EEEEEvPT_S6_S6_PKS5_S8_S8_S8_PKfflPfPj --------------------------
	.section	.text._ZN13group_norm_v218gn_bwd_cuda_kernelI13__nv_bfloat16Li320ELi1ELi16ELi160ELi64ELb1ELb1ELi4ELi320ELi320ELi4ELb1ELi9ELb0ELb0ELNS_15WgradSyncMethodE2ENS_16CompileConditionILi1000EEEEEvPT_S6_S6_PKS5_S8_S8_S8_PKfflPfPj,"ax",@progbits
	.align	128
        .global         _ZN13group_norm_v218gn_bwd_cuda_kernelI13__nv_bfloat16Li320ELi1ELi16ELi160ELi64ELb1ELb1ELi4ELi320ELi320ELi4ELb1ELi9ELb0ELb0ELNS_15WgradSyncMethodE2ENS_16CompileConditionILi1000EEEEEvPT_S6_S6_PKS5_S8_S8_S8_PKfflPfPj
        .type           _ZN13group_norm_v218gn_bwd_cuda_kernelI13__nv_bfloat16Li320ELi1ELi16ELi160ELi64ELb1ELb1ELi4ELi320ELi320ELi4ELb1ELi9ELb0ELb0ELNS_15WgradSyncMethodE2ENS_16CompileConditionILi1000EEEEEvPT_S6_S6_PKS5_S8_S8_S8_PKfflPfPj,@function
        .size           _ZN13group_norm_v218gn_bwd_cuda_kernelI13__nv_bfloat16Li320ELi1ELi16ELi160ELi64ELb1ELb1ELi4ELi320ELi320ELi4ELb1ELi9ELb0ELb0ELNS_15WgradSyncMethodE2ENS_16CompileConditionILi1000EEEEEvPT_S6_S6_PKS5_S8_S8_S8_PKfflPfPj,(.L_x_37 - _ZN13group_norm_v218gn_bwd_cuda_kernelI13__nv_bfloat16Li320ELi1ELi16ELi160ELi64ELb1ELb1ELi4ELi320ELi320ELi4ELb1ELi9ELb0ELb0ELNS_15WgradSyncMethodE2ENS_16CompileConditionILi1000EEEEEvPT_S6_S6_PKS5_S8_S8_S8_PKfflPfPj)
        .other          _ZN13group_norm_v218gn_bwd_cuda_kernelI13__nv_bfloat16Li320ELi1ELi16ELi160ELi64ELb1ELb1ELi4ELi320ELi320ELi4ELb1ELi9ELb0ELb0ELNS_15WgradSyncMethodE2ENS_16CompileConditionILi1000EEEEEvPT_S6_S6_PKS5_S8_S8_S8_PKfflPfPj,@"STO_CUDA_ENTRY STV_DEFAULT"
_ZN13group_norm_v218gn_bwd_cuda_kernelI13__nv_bfloat16Li320ELi1ELi16ELi160ELi64ELb1ELb1ELi4ELi320ELi320ELi4ELb1ELi9ELb0ELb0ELNS_15WgradSyncMethodE2ENS_16CompileConditionILi1000EEEEEvPT_S6_S6_PKS5_S8_S8_S8_PKfflPfPj:
.text._ZN13group_norm_v218gn_bwd_cuda_kernelI13__nv_bfloat16Li320ELi1ELi16ELi160ELi64ELb1ELb1ELi4ELi320ELi320ELi4ELb1ELi9ELb0ELb0ELNS_15WgradSyncMethodE2ENS_16CompileConditionILi1000EEEEEvPT_S6_S6_PKS5_S8_S8_S8_PKfflPfPj:
[----:B------:R-:W-:Y:S01]  /*0000*/  LDC R1, c[0x0][0x37c] ;  /* 0x0000df00ff017b82 */ /* 0x000fe20000000800 */
[----:B------:R-:W-:Y:S05]  /*0010*/  EXIT ;  /* 0x000000000000794d */ /* 0x000fea0003800000 */
.L_x_3:
        /* <DEDUP_REMOVED lines=14> */
.L_x_37:


//--------------------- .text._ZN13group_norm_v218gn_bwd_cuda_kernelI13__nv_bfloat16Li320ELi3ELi16ELi160ELi64ELb1ELb1ELi4ELi320ELi320ELi4ELb1ELi16ELb0ELb0ELNS_15WgradSyncMethodE3ENS_16CompileConditionILi1000EEEEEvPT_S6_S6_PKS5_S8_S8_S8_PKfflPfPj --------------------------
	.section	.text._ZN13group_norm_v218gn_bwd_cuda_kernelI13__nv_bfloat16Li320ELi3ELi16ELi160ELi64ELb1ELb1ELi4ELi320ELi320ELi4ELb1ELi16ELb0ELb0ELNS_15WgradSyncMethodE3ENS_16CompileConditionILi1000EEEEEvPT_S6_S6_PKS5_S8_S8_S8_PKfflPfPj,"ax",@progbits
	.align	128
        .global         _ZN13group_norm_v218gn_bwd_cuda_kernelI13__nv_bfloat16Li320ELi3ELi16ELi160ELi64ELb1ELb1ELi4ELi320ELi320ELi4ELb1ELi16ELb0ELb0ELNS_15WgradSyncMethodE3ENS_16CompileConditionILi1000EEEEEvPT_S6_S6_PKS5_S8_S8_S8_PKfflPfPj
        .type           _ZN13group_norm_v218gn_bwd_cuda_kernelI13__nv_bfloat16Li320ELi3ELi16ELi160ELi64ELb1ELb1ELi4ELi320ELi320ELi4ELb1ELi16ELb0ELb0ELNS_15WgradSyncMethodE3ENS_16CompileConditionILi1000EEEEEvPT_S6_S6_PKS5_S8_S8_S8_PKfflPfPj,@function
        .size           _ZN13group_norm_v218gn_bwd_cuda_kernelI13__nv_bfloat16Li320ELi3ELi16ELi160ELi64ELb1ELb1ELi4ELi320ELi320ELi4ELb1ELi16ELb0ELb0ELNS_15WgradSyncMethodE3ENS_16CompileConditionILi1000EEEEEvPT_S6_S6_PKS5_S8_S8_S8_PKfflPfPj,(.L_x_38 - _ZN13group_norm_v218gn_bwd_cuda_kernelI13__nv_bfloat16Li320ELi3ELi16ELi160ELi64ELb1ELb1ELi4ELi320ELi320ELi4ELb1ELi16ELb0ELb0ELNS_15WgradSyncMethodE3ENS_16CompileConditionILi1000EEEEEvPT_S6_S6_PKS5_S8_S8_S8_PKfflPfPj)
        .other          _ZN13group_norm_v218gn_bwd_cuda_kernelI13__nv_bfloat16Li320ELi3ELi16ELi160ELi64ELb1ELb1ELi4ELi320ELi320ELi4ELb1ELi16ELb0ELb0ELNS_15WgradSyncMethodE3ENS_16CompileConditionILi1000EEEEEvPT_S6_S6_PKS5_S8_S8_S8_PKfflPfPj,@"STO_CUDA_ENTRY STV_DEFAULT"
_ZN13group_norm_v218gn_bwd_cuda_kernelI13__nv_bfloat16Li320ELi3ELi16ELi160ELi64ELb1ELb1ELi4ELi320ELi320ELi4ELb1ELi16ELb0ELb0ELNS_15WgradSyncMethodE3ENS_16CompileConditionILi1000EEEEEvPT_S6_S6_PKS5_S8_S8_S8_PKfflPfPj:
.text._ZN13group_norm_v218gn_bwd_cuda_kernelI13__nv_bfloat16Li320ELi3ELi16ELi160ELi64ELb1ELb1ELi4ELi320ELi320ELi4ELb1ELi16ELb0ELb0ELNS_15WgradSyncMethodE3ENS_16CompileConditionILi1000EEEEEvPT_S6_S6_PKS5_S8_S8_S8_PKfflPfPj:
[----:B------:R-:W-:Y:S01]  /*0000*/  LDC R1, c[0x0][0x37c] ;  /* 0x0000df00ff017b82 */ /* 0x000fe20000000800 */
[----:B------:R-:W-:Y:S05]  /*0010*/  EXIT ;  /* 0x000000000000794d */ /* 0x000fea0003800000 */
.L_x_4:
        /* <DEDUP_REMOVED lines=14> */
.L_x_38:


//--------------------- .text._ZN13group_norm_v218gn_bwd_cuda_kernelI13__nv_bfloat16Li320ELi1ELi16ELi160ELi64ELb1ELb1ELi8ELi320ELi320ELi4ELb1ELi16ELb0ELb0ELNS_15WgradSyncMethodE3ENS_16CompileConditionILi1000EEEEEvPT_S6_S6_PKS5_S8_S8_S8_PKfflPfPj --------------------------
	.section	.text._ZN13group_norm_v218gn_bwd_cuda_kernelI13__nv_bfloat16Li320ELi1ELi16ELi160ELi64ELb1ELb1ELi8ELi320ELi320ELi4ELb1ELi16ELb0ELb0ELNS_15WgradSyncMethodE3ENS_16CompileConditionILi1000EEEEEvPT_S6_S6_PKS5_S8_S8_S8_PKfflPfPj,"ax",@progbits
	.align	128
        .global         _ZN13group_norm_v218gn_bwd_cuda_kernelI13__nv_bfloat16Li320ELi1ELi16ELi160ELi64ELb1ELb1ELi8ELi320ELi320ELi4ELb1ELi16ELb0ELb0ELNS_15WgradSyncMethodE3ENS_16CompileConditionILi1000EEEEEvPT_S6_S6_PKS5_S8_S8_S8_PKfflPfPj
        .type           _ZN13group_norm_v218gn_bwd_cuda_kernelI13__nv_bfloat16Li320ELi1ELi16ELi160ELi64ELb1ELb1ELi8ELi320ELi320ELi4ELb1ELi16ELb0ELb0ELNS_15WgradSyncMethodE3ENS_16CompileConditionILi1000EEEEEvPT_S6_S6_PKS5_S8_S8_S8_PKfflPfPj,@function
        .size           _ZN13group_norm_v218gn_bwd_cuda_kernelI13__nv_bfloat16Li320ELi1ELi16ELi160ELi64ELb1ELb1ELi8ELi320ELi320ELi4ELb1ELi16ELb0ELb0ELNS_15WgradSyncMethodE3ENS_16CompileConditionILi1000EEEEEvPT_S6_S6_PKS5_S8_S8_S8_PKfflPfPj,(.L_x_39 - _ZN13group_norm_v218gn_bwd_cuda_kernelI13__nv_bfloat16Li320ELi1ELi16ELi160ELi64ELb1ELb1ELi8ELi320ELi320ELi4ELb1ELi16ELb0ELb0ELNS_15WgradSyncMethodE3ENS_16CompileConditionILi1000EEEEEvPT_S6_S6_PKS5_S8_S8_S8_PKfflPfPj)
        .other          _ZN13group_norm_v218gn_bwd_cuda_kernelI13__nv_bfloat16Li320ELi1ELi16ELi160ELi64ELb1ELb1ELi8ELi320ELi320ELi4ELb1ELi16ELb0ELb0ELNS_15WgradSyncMethodE3ENS_16CompileConditionILi1000EEEEEvPT_S6_S6_PKS5_S8_S8_S8_PKfflPfPj,@"STO_CUDA_ENTRY STV_DEFAULT"
_ZN13group_norm_v218gn_bwd_cuda_kernelI13__nv_bfloat16Li320ELi1ELi16ELi160ELi64ELb1ELb1ELi8ELi320ELi320ELi4ELb1ELi16ELb0ELb0ELNS_15WgradSyncMethodE3ENS_16CompileConditionILi1000EEEEEvPT_S6_S6_PKS5_S8_S8_S8_PKfflPfPj:
.text._ZN13group_norm_v218gn_bwd_cuda_kernelI13__nv_bfloat16Li320ELi1ELi16ELi160ELi64ELb1ELb1ELi8ELi320ELi320ELi4ELb1ELi16ELb0ELb0ELNS_15WgradSyncMethodE3ENS_16CompileConditionILi1000EEEEEvPT_S6_S6_PKS5_S8_S8_S8_PKfflPfPj:
[----:B------:R-:W-:Y:S01]  /*0000*/  LDC R1, c[0x0][0x37c] ;  /* 0x0000df00ff017b82 */ /* 0x000fe20000000800 */
[----:B------:R-:W-:Y:S05]  /*0010*/  EXIT ;  /* 0x000000000000794d */ /* 0x000fea0003800000 */
.L_x_5:
        /* <DEDUP_REMOVED lines=14> */
.L_x_39:


//--------------------- .text._ZN13group_norm_v218gn_bwd_cuda_kernelI13__nv_bfloat16Li320ELi3ELi16ELi160ELi64ELb1ELb1ELi8ELi320ELi320ELi4ELb1ELi40ELb0ELb0ELNS_15WgradSyncMethodE3ENS_16CompileConditionILi1000EEEEEvPT_S6_S6_PKS5_S8_S8_S8_PKfflPfPj --------------------------
	.section	.text._ZN13group_norm_v218gn_bwd_cuda_kernelI13__nv_bfloat16Li320ELi3ELi16ELi160ELi64ELb1ELb1ELi8ELi320ELi320ELi4ELb1ELi40ELb0ELb0ELNS_15WgradSyncMethodE3ENS_16CompileConditionILi1000EEEEEvPT_S6_S6_PKS5_S8_S8_S8_PKfflPfPj,"ax",@progbits
	.align	128
        .global         _ZN13group_norm_v218gn_bwd_cuda_kernelI13__nv_bfloat16Li320ELi3ELi16ELi160ELi64ELb1ELb1ELi8ELi320ELi320ELi4ELb1ELi40ELb0ELb0ELNS_15WgradSyncMethodE3ENS_16CompileConditionILi1000EEEEEvPT_S6_S6_PKS5_S8_S8_S8_PKfflPfPj
        .type           _ZN13group_norm_v218gn_bwd_cuda_kernelI13__nv_bfloat16Li320ELi3ELi16ELi160ELi64ELb1ELb1ELi8ELi320ELi320ELi4ELb1ELi40ELb0ELb0ELNS_15WgradSyncMethodE3ENS_16CompileConditionILi1000EEEEEvPT_S6_S6_PKS5_S8_S8_S8_PKfflPfPj,@function
        .size           _ZN13group_norm_v218gn_bwd_cuda_kernelI13__nv_bfloat16Li320ELi3ELi16ELi160ELi64ELb1ELb1ELi8ELi320ELi320ELi4ELb1ELi40ELb0ELb0ELNS_15WgradSyncMethodE3ENS_16CompileConditionILi1000EEEEEvPT_S6_S6_PKS5_S8_S8_S8_PKfflPfPj,(.L_x_40 - _ZN13group_norm_v218gn_bwd_cuda_kernelI13__nv_bfloat16Li320ELi3ELi16ELi160ELi64ELb1ELb1ELi8ELi320ELi320ELi4ELb1ELi40ELb0ELb0ELNS_15WgradSyncMethodE3ENS_16CompileConditionILi1000EEEEEvPT_S6_S6_PKS5_S8_S8_S8_PKfflPfPj)
        .other          _ZN13group_norm_v218gn_bwd_cuda_kernelI13__nv_bfloat16Li320ELi3ELi16ELi160ELi64ELb1ELb1ELi8ELi320ELi320ELi4ELb1ELi40ELb0ELb0ELNS_15WgradSyncMethodE3ENS_16CompileConditionILi1000EEEEEvPT_S6_S6_PKS5_S8_S8_S8_PKfflPfPj,@"STO_CUDA_ENTRY STV_DEFAULT"
_ZN13group_norm_v218gn_bwd_cuda_kernelI13__nv_bfloat16Li320ELi3ELi16ELi160ELi64ELb1ELb1ELi8ELi320ELi320ELi4ELb1ELi40ELb0ELb0ELNS_15WgradSyncMethodE3ENS_16CompileConditionILi1000EEEEEvPT_S6_S6_PKS5_S8_S8_S8_PKfflPfPj:
.text._ZN13group_norm_v218gn_bwd_cuda_kernelI13__nv_bfloat16Li320ELi3ELi16ELi160ELi64ELb1ELb1ELi8ELi320ELi320ELi4ELb1ELi40ELb0ELb0ELNS_15WgradSyncMethodE3ENS_16CompileConditionILi1000EEEEEvPT_S6_S6_PKS5_S8_S8_S8_PKfflPfPj:
[----:B------:R-:W-:Y:S01]  /*0000*/  LDC R1, c[0x0][0x37c] ;  /* 0x0000df00ff017b82 */ /* 0x000fe20000000800 */
[----:B------:R-:W-:Y:S05]  /*0010*/  EXIT ;  /* 0x000000000000794d */ /* 0x000fea0003800000 */
.L_x_6:
        /* <DEDUP_REMOVED lines=14> */
.L_x_40:


//--------------------- .text._ZN13group_norm_v218gn_bwd_cuda_kernelI13__nv_bfloat16Li320ELi1ELi16ELi160ELi64ELb1ELb1ELi16ELi320ELi320ELi4ELb1ELi32ELb0ELb0ELNS_15WgradSyncMethodE3ENS_16CompileConditionILi1000EEEEEvPT_S6_S6_PKS5_S8_S8_S8_PKfflPfPj --------------------------
	.section	.text._ZN13group_norm_v218gn_bwd_cuda_kernelI13__nv_bfloat16Li320ELi1ELi16ELi160ELi64ELb1ELb1ELi16ELi320ELi320ELi4ELb1ELi32ELb0ELb0ELNS_15WgradSyncMethodE3ENS_16CompileConditionILi1000EEEEEvPT_S6_S6_PKS5_S8_S8_S8_PKfflPfPj,"ax",@progbits
	.align	128
        .global         _ZN13group_norm_v218gn_bwd_cuda_kernelI13__nv_bfloat16Li320ELi1ELi16ELi160ELi64ELb1ELb1ELi16ELi320ELi320ELi4ELb1ELi32ELb0ELb0ELNS_15WgradSyncMethodE3ENS_16CompileConditionILi1000EEEEEvPT_S6_S6_PKS5_S8_S8_S8_PKfflPfPj
        .type           _ZN13group_norm_v218gn_bwd_cuda_kernelI13__nv_bfloat16Li320ELi1ELi16ELi160ELi64ELb1ELb1ELi16ELi320ELi320ELi4ELb1ELi32ELb0ELb0ELNS_15WgradSyncMethodE3ENS_16CompileConditionILi1000EEEEEvPT_S6_S6_PKS5_S8_S8_S8_PKfflPfPj,@function
        .size           _ZN13group_norm_v218gn_bwd_cuda_kernelI13__nv_bfloat16Li320ELi1ELi16ELi160ELi64ELb1ELb1ELi16ELi320ELi320ELi4ELb1ELi32ELb0ELb0ELNS_15WgradSyncMethodE3ENS_16CompileConditionILi1000EEEEEvPT_S6_S6_PKS5_S8_S8_S8_PKfflPfPj,(.L_x_41 - _ZN13group_norm_v218gn_bwd_cuda_kernelI13__nv_bfloat16Li320ELi1ELi16ELi160ELi64ELb1ELb1ELi16ELi320ELi320ELi4ELb1ELi32ELb0ELb0ELNS_15WgradSyncMethodE3ENS_16CompileConditionILi1000EEEEEvPT_S6_S6_PKS5_S8_S8_S8_PKfflPfPj)
        .other          _ZN13group_norm_v218gn_bwd_cuda_kernelI13__nv_bfloat16Li320ELi1ELi16ELi160ELi64ELb1ELb1ELi16ELi320ELi320ELi4ELb1ELi32ELb0ELb0ELNS_15WgradSyncMethodE3ENS_16CompileConditionILi1000EEEEEvPT_S6_S6_PKS5_S8_S8_S8_PKfflPfPj,@"STO_CUDA_ENTRY STV_DEFAULT"
_ZN13group_norm_v218gn_bwd_cuda_kernelI13__nv_bfloat16Li320ELi1ELi16ELi160ELi64ELb1ELb1ELi16ELi320ELi320ELi4ELb1ELi32ELb0ELb0ELNS_15WgradSyncMethodE3ENS_16CompileConditionILi1000EEEEEvPT_S6_S6_PKS5_S8_S8_S8_PKfflPfPj:
.text._ZN13group_norm_v218gn_bwd_cuda_kernelI13__nv_bfloat16Li320ELi1ELi16ELi160ELi64ELb1ELb1ELi16ELi320ELi320ELi4ELb1ELi32ELb0ELb0ELNS_15WgradSyncMethodE3ENS_16CompileConditionILi1000EEEEEvPT_S6_S6_PKS5_S8_S8_S8_PKfflPfPj:
[----:B------:R-:W-:Y:S01]  /*0000*/  LDC R1, c[0x0][0x37c] ;  /* 0x0000df00ff017b82 */ /* 0x000fe20000000800 */
[----:B------:R-:W-:Y:S05]  /*0010*/  EXIT ;  /* 0x000000000000794d */ /* 0x000fea0003800000 */
.L_x_7:
        /* <DEDUP_REMOVED lines=14> */
.L_x_41:


//--------------------- .text._ZN13group_norm_v218gn_bwd_cuda_kernelI13__nv_bfloat16Li320ELi3ELi16ELi160ELi64ELb1ELb1ELi16ELi320ELi320ELi4ELb1ELi80ELb0ELb0ELNS_15WgradSyncMethodE3ENS_16CompileConditionILi1000EEEEEvPT_S6_S6_PKS5_S8_S8_S8_PKfflPfPj --------------------------
	.section	.text._ZN13group_norm_v218gn_bwd_cuda_kernelI13__nv_bfloat16Li320ELi3ELi16ELi160ELi64ELb1ELb1ELi16ELi320ELi320ELi4ELb1ELi80ELb0ELb0ELNS_15WgradSyncMethodE3ENS_16CompileConditionILi1000EEEEEvPT_S6_S6_PKS5_S8_S8_S8_PKfflPfPj,"ax",@progbits
	.align	128
        .global         _ZN13group_norm_v218gn_bwd_cuda_kernelI13__nv_bfloat16Li320ELi3ELi16ELi160ELi64ELb1ELb1ELi16ELi320ELi320ELi4ELb1ELi80ELb0ELb0ELNS_15WgradSyncMethodE3ENS_16CompileConditionILi1000EEEEEvPT_S6_S6_PKS5_S8_S8_S8_PKfflPfPj
        .type           _ZN13group_norm_v218gn_bwd_cuda_kernelI13__nv_bfloat16Li320ELi3ELi16ELi160ELi64ELb1ELb1ELi16ELi320ELi320ELi4ELb1ELi80ELb0ELb0ELNS_15WgradSyncMethodE3ENS_16CompileConditionILi1000EEEEEvPT_S6_S6_PKS5_S8_S8_S8_PKfflPfPj,@function
        .size           _ZN13group_norm_v218gn_bwd_cuda_kernelI13__nv_bfloat16Li320ELi3ELi16ELi160ELi64ELb1ELb1ELi16ELi320ELi320ELi4ELb1ELi80ELb0ELb0ELNS_15WgradSyncMethodE3ENS_16CompileConditionILi1000EEEEEvPT_S6_S6_PKS5_S8_S8_S8_PKfflPfPj,(.L_x_42 - _ZN13group_norm_v218gn_bwd_cuda_kernelI13__nv_bfloat16Li320ELi3ELi16ELi160ELi64ELb1ELb1ELi16ELi320ELi320ELi4ELb1ELi80ELb0ELb0ELNS_15WgradSyncMethodE3ENS_16CompileConditionILi1000EEEEEvPT_S6_S6_PKS5_S8_S8_S8_PKfflPfPj)
        .other          _ZN13group_norm_v218gn_bwd_cuda_kernelI13__nv_bfloat16Li320ELi3ELi16ELi160ELi64ELb1ELb1ELi16ELi320ELi320ELi4ELb1ELi80ELb0ELb0ELNS_15WgradSyncMethodE3ENS_16CompileConditionILi1000EEEEEvPT_S6_S6_PKS5_S8_S8_S8_PKfflPfPj,@"STO_CUDA_ENTRY STV_DEFAULT"
_ZN13group_norm_v218gn_bwd_cuda_kernelI13__nv_bfloat16Li320ELi3ELi16ELi160ELi64ELb1ELb1ELi16ELi320ELi320ELi4ELb1ELi80ELb0ELb0ELNS_15WgradSyncMethodE3ENS_16CompileConditionILi1000EEEEEvPT_S6_S6_PKS5_S8_S8_S8_PKfflPfPj:
.text._ZN13group_norm_v218gn_bwd_cuda_kernelI13__nv_bfloat16Li320ELi3ELi16ELi160ELi64ELb1ELb1ELi16ELi320ELi320ELi4ELb1ELi80ELb0ELb0ELNS_15WgradSyncMethodE3ENS_16CompileConditionILi1000EEEEEvPT_S6_S6_PKS5_S8_S8_S8_PKfflPfPj:
[----:B------:R-:W-:Y:S01]  /*0000*/  LDC R1, c[0x0][0x37c] ;  /* 0x0000df00ff017b82 */ /* 0x000fe20000000800 */
[----:B------:R-:W-:Y:S05]  /*0010*/  EXIT ;  /* 0x000000000000794d */ /* 0x000fea0003800000 */
.L_x_8:
        /* <DEDUP_REMOVED lines=14> */
.L_x_42:


//--------------------- .text._ZN13group_norm_v218gn_bwd_cuda_kernelI13__nv_bfloat16Li320ELi1ELi16ELi160ELi64ELb1ELb1ELi32ELi320ELi320ELi4ELb1ELi72ELb0ELb0ELNS_15WgradSyncMethodE1ENS_16CompileConditionILi1000EEEEEvPT_S6_S6_PKS5_S8_S8_S8_PKfflPfPj --------------------------
	.section	.text._ZN13group_norm_v218gn_bwd_cuda_kernelI13__nv_bfloat16Li320ELi1ELi16ELi160ELi64ELb1ELb1ELi32ELi320ELi320ELi4ELb1ELi72ELb0ELb0ELNS_15WgradSyncMethodE1ENS_16CompileConditionILi1000EEEEEvPT_S6_S6_PKS5_S8_S8_S8_PKfflPfPj,"ax",@progbits
	.align	128
        .global         _ZN13group_norm_v218gn_bwd_cuda_kernelI13__nv_bfloat16Li320ELi1ELi16ELi160ELi64ELb1ELb1ELi32ELi320ELi320ELi4ELb1ELi72ELb0ELb0ELNS_15WgradSyncMethodE1ENS_16CompileConditionILi1000EEEEEvPT_S6_S6_PKS5_S8_S8_S8_PKfflPfPj
        .type           _ZN13group_norm_v218gn_bwd_cuda_kernelI13__nv_bfloat16Li320ELi1ELi16ELi160ELi64ELb1ELb1ELi32ELi320ELi320ELi4ELb1ELi72ELb0ELb0ELNS_15WgradSyncMethodE1ENS_16CompileConditionILi1000EEEEEvPT_S6_S6_PKS5_S8_S8_S8_PKfflPfPj,@function
        .size           _ZN13group_norm_v218gn_bwd_cuda_kernelI13__nv_bfloat16Li320ELi1ELi16ELi160ELi64ELb1ELb1ELi32ELi320ELi320ELi4ELb1ELi72ELb0ELb0ELNS_15WgradSyncMethodE1ENS_16CompileConditionILi1000EEEEEvPT_S6_S6_PKS5_S8_S8_S8_PKfflPfPj,(.L_x_43 - _ZN13group_norm_v218gn_bwd_cuda_kernelI13__nv_bfloat16Li320ELi1ELi16ELi160ELi64ELb1ELb1ELi32ELi320ELi320ELi4ELb1ELi72ELb0ELb0ELNS_15WgradSyncMethodE1ENS_16CompileConditionILi1000EEEEEvPT_S6_S6_PKS5_S8_S8_S8_PKfflPfPj)
        .other          _ZN13group_norm_v218gn_bwd_cuda_kernelI13__nv_bfloat16Li320ELi1ELi16ELi160ELi64ELb1ELb1ELi32ELi320ELi320ELi4ELb1ELi72ELb0ELb0ELNS_15WgradSyncMethodE1ENS_16CompileConditionILi1000EEEEEvPT_S6_S6_PKS5_S8_S8_S8_PKfflPfPj,@"STO_CUDA_ENTRY STV_DEFAULT"
_ZN13group_norm_v218gn_bwd_cuda_kernelI13__nv_bfloat16Li320ELi1ELi16ELi160ELi64ELb1ELb1ELi32ELi320ELi320ELi4ELb1ELi72ELb0ELb0ELNS_15WgradSyncMethodE1ENS_16CompileConditionILi1000EEEEEvPT_S6_S6_PKS5_S8_S8_S8_PKfflPfPj:
.text._ZN13group_norm_v218gn_bwd_cuda_kernelI13__nv_bfloat16Li320ELi1ELi16ELi160ELi64ELb1ELb1ELi32ELi320ELi320ELi4ELb1ELi72ELb0ELb0ELNS_15WgradSyncMethodE1ENS_16CompileConditionILi1000EEEEEvPT_S6_S6_PKS5_S8_S8_S8_PKfflPfPj:
[----:B------:R-:W-:Y:S01]  /*0000*/  LDC R1, c[0x0][0x37c] ;  /* 0x0000df00ff017b82 */ /* 0x000fe20000000800 */
[----:B------:R-:W-:Y:S05]  /*0010*/  EXIT ;  /* 0x000000000000794d */ /* 0x000fea0003800000 */
.L_x_9:
        /* <DEDUP_REMOVED lines=14> */
.L_x_43:


//--------------------- .text._ZN13group_norm_v218gn_bwd_cuda_kernelI13__nv_bfloat16Li320ELi1ELi16ELi160ELi64ELb1ELb1ELi32ELi320ELi320ELi4ELb1ELi72ELb0ELb1ELNS_15WgradSyncMethodE1ENS_16CompileConditionILi1000EEEEEvPT_S6_S6_PKS5_S8_S8_S8_PKfflPfPj --------------------------
	.section	.text._ZN13group_norm_v218gn_bwd_cuda_kernelI13__nv_bfloat16Li320ELi1ELi16ELi160ELi64ELb1ELb1ELi32ELi320ELi320ELi4ELb1ELi72ELb0ELb1ELNS_15WgradSyncMethodE1ENS_16CompileConditionILi1000EEEEEvPT_S6_S6_PKS5_S8_S8_S8_PKfflPfPj,"ax",@progbits
	.align	128
        .global         _ZN13group_norm_v218gn_bwd_cuda_kernelI13__nv_bfloat16Li320ELi1ELi16ELi160ELi64ELb1ELb1ELi32ELi320ELi320ELi4ELb1ELi72ELb0ELb1ELNS_15WgradSyncMethodE1ENS_16CompileConditionILi1000EEEEEvPT_S6_S6_PKS5_S8_S8_S8_PKfflPfPj
        .type           _ZN13group_norm_v218gn_bwd_cuda_kernelI13__nv_bfloat16Li320ELi1ELi16ELi160ELi64ELb1ELb1ELi32ELi320ELi320ELi4ELb1ELi72ELb0ELb1ELNS_15WgradSyncMethodE1ENS_16CompileConditionILi1000EEEEEvPT_S6_S6_PKS5_S8_S8_S8_PKfflPfPj,@function
        .size           _ZN13group_norm_v218gn_bwd_cuda_kernelI13__nv_bfloat16Li320ELi1ELi16ELi160ELi64ELb1ELb1ELi32ELi320ELi320ELi4ELb1ELi72ELb0ELb1ELNS_15WgradSyncMethodE1ENS_16CompileConditionILi1000EEEEEvPT_S6_S6_PKS5_S8_S8_S8_PKfflPfPj,(.L_x_44 - _ZN13group_norm_v218gn_bwd_cuda_kernelI13__nv_bfloat16Li320ELi1ELi16ELi160ELi64ELb1ELb1ELi32ELi320ELi320ELi4ELb1ELi72ELb0ELb1ELNS_15WgradSyncMethodE1ENS_16CompileConditionILi1000EEEEEvPT_S6_S6_PKS5_S8_S8_S8_PKfflPfPj)
        .other          _ZN13group_norm_v218gn_bwd_cuda_kernelI13__nv_bfloat16Li320ELi1ELi16ELi160ELi64ELb1ELb1ELi32ELi320ELi320ELi4ELb1ELi72ELb0ELb1ELNS_15WgradSyncMethodE1ENS_16CompileConditionILi1000EEEEEvPT_S6_S6_PKS5_S8_S8_S8_PKfflPfPj,@"STO_CUDA_ENTRY STV_DEFAULT"
_ZN13group_norm_v218gn_bwd_cuda_kernelI13__nv_bfloat16Li320ELi1ELi16ELi160ELi64ELb1ELb1ELi32ELi320ELi320ELi4ELb1ELi72ELb0ELb1ELNS_15WgradSyncMethodE1ENS_16CompileConditionILi1000EEEEEvPT_S6_S6_PKS5_S8_S8_S8_PKfflPfPj:
.text._ZN13group_norm_v218gn_bwd_cuda_kernelI13__nv_bfloat16Li320ELi1ELi16ELi160ELi64ELb1ELb1ELi32ELi320ELi320ELi4ELb1ELi72ELb0ELb1ELNS_15WgradSyncMethodE1ENS_16CompileConditionILi1000EEEEEvPT_S6_S6_PKS5_S8_S8_S8_PKfflPfPj:
[----:B------:R-:W-:Y:S01]  /*0000*/  LDC R1, c[0x0][0x37c] ;  /* 0x0000df00ff017b82 */ /* 0x000fe20000000800 */
[----:B------:R-:W-:Y:S05]  /*0010*/  EXIT ;  /* 0x000000000000794d */ /* 0x000fea0003800000 */
.L_x_10:
        /* <DEDUP_REMOVED lines=14> */
.L_x_44:


//--------------------- .text._ZN13group_norm_v218gn_bwd_cuda_kernelI13__nv_bfloat16Li320ELi3ELi16ELi160ELi64ELb1ELb1ELi32ELi320ELi320ELi4ELb1ELi168ELb0ELb0ELNS_15WgradSyncMethodE3ENS_16CompileConditionILi1000EEEEEvPT_S6_S6_PKS5_S8_S8_S8_PKfflPfPj --------------------------
	.section	.text._ZN13group_norm_v218gn_bwd_cuda_kernelI13__nv_bfloat16Li320ELi3ELi16ELi160ELi64ELb1ELb1ELi32ELi320ELi320ELi4ELb1ELi168ELb0ELb0ELNS_15WgradSyncMethodE3ENS_16CompileConditionILi1000EEEEEvPT_S6_S6_PKS5_S8_S8_S8_PKfflPfPj,"ax",@progbits
	.align	128
        .global         _ZN13group_norm_v218gn_bwd_cuda_kernelI13__nv_bfloat16Li320ELi3ELi16ELi160ELi64ELb1ELb1ELi32ELi320ELi320ELi4ELb1ELi168ELb0ELb0ELNS_15WgradSyncMethodE3ENS_16CompileConditionILi1000EEEEEvPT_S6_S6_PKS5_S8_S8_S8_PKfflPfPj
        .type           _ZN13group_norm_v218gn_bwd_cuda_kernelI13__nv_bfloat16Li320ELi3ELi16ELi160ELi64ELb1ELb1ELi32ELi320ELi320ELi4ELb1ELi168ELb0ELb0ELNS_15WgradSyncMethodE3ENS_16CompileConditionILi1000EEEEEvPT_S6_S6_PKS5_S8_S8_S8_PKfflPfPj,@function
        .size           _ZN13group_norm_v218gn_bwd_cuda_kernelI13__nv_bfloat16Li320ELi3ELi16ELi160ELi64ELb1ELb1ELi32ELi320ELi320ELi4ELb1ELi168ELb0ELb0ELNS_15WgradSyncMethodE3ENS_16CompileConditionILi1000EEEEEvPT_S6_S6_PKS5_S8_S8_S8_PKfflPfPj,(.L_x_45 - _ZN13group_norm_v218gn_bwd_cuda_kernelI13__nv_bfloat16Li320ELi3ELi16ELi160ELi64ELb1ELb1ELi32ELi320ELi320ELi4ELb1ELi168ELb0ELb0ELNS_15WgradSyncMethodE3ENS_16CompileConditionILi1000EEEEEvPT_S6_S6_PKS5_S8_S8_S8_PKfflPfPj)
        .other          _ZN13group_norm_v218gn_bwd_cuda_kernelI13__nv_bfloat16Li320ELi3ELi16ELi160ELi64ELb1ELb1ELi32ELi320ELi320ELi4ELb1ELi168ELb0ELb0ELNS_15WgradSyncMethodE3ENS_16CompileConditionILi1000EEEEEvPT_S6_S6_PKS5_S8_S8_S8_PKfflPfPj,@"STO_CUDA_ENTRY STV_DEFAULT"
_ZN13group_norm_v218gn_bwd_cuda_kernelI13__nv_bfloat16Li320ELi3ELi16ELi160ELi64ELb1ELb1ELi32ELi320ELi320ELi4ELb1ELi168ELb0ELb0ELNS_15WgradSyncMethodE3ENS_16CompileConditionILi1000EEEEEvPT_S6_S6_PKS5_S8_S8_S8_PKfflPfPj:
.text._ZN13group_norm_v218gn_bwd_cuda_kernelI13__nv_bfloat16Li320ELi3ELi16ELi160ELi64ELb1ELb1ELi32ELi320ELi320ELi4ELb1ELi168ELb0ELb0ELNS_15WgradSyncMethodE3ENS_16CompileConditionILi1000EEEEEvPT_S6_S6_PKS5_S8_S8_S8_PKfflPfPj:
[----:B------:R-:W-:Y:S01]  /*0000*/  LDC R1, c[0x0][0x37c] ;  /* 0x0000df00ff017b82 */ /* 0x000fe20000000800 */
[----:B------:R-:W-:Y:S05]  /*0010*/  EXIT ;  /* 0x000000000000794d */ /* 0x000fea0003800000 */
.L_x_11:
        /* <DEDUP_REMOVED lines=14> */
.L_x_45:


//--------------------- .text._ZN13group_norm_v218gn_bwd_cuda_kernelI13__nv_bfloat16Li320ELi1ELi16ELi160ELi64ELb1ELb1ELi64ELi320ELi320ELi4ELb1ELi144ELb0ELb0ELNS_15WgradSyncMethodE3ENS_16CompileConditionILi1000EEEEEvPT_S6_S6_PKS5_S8_S8_S8_PKfflPfPj --------------------------
	.section	.text._ZN13group_norm_v218gn_bwd_cuda_kernelI13__nv_bfloat16Li320ELi1ELi16ELi160ELi64ELb1ELb1ELi64ELi320ELi320ELi4ELb1ELi144ELb0ELb0ELNS_15WgradSyncMethodE3ENS_16CompileConditionILi1000EEEEEvPT_S6_S6_PKS5_S8_S8_S8_PKfflPfPj,"ax",@progbits
	.align	128
        .global         _ZN13group_norm_v218gn_bwd_cuda_kernelI13__nv_bfloat16Li320ELi1ELi16ELi160ELi64ELb1ELb1ELi64ELi320ELi320ELi4ELb1ELi144ELb0ELb0ELNS_15WgradSyncMethodE3ENS_16CompileConditionILi1000EEEEEvPT_S6_S6_PKS5_S8_S8_S8_PKfflPfPj
        .type           _ZN13group_norm_v218gn_bwd_cuda_kernelI13__nv_bfloat16Li320ELi1ELi16ELi160ELi64ELb1ELb1ELi64ELi320ELi320ELi4ELb1ELi144ELb0ELb0ELNS_15WgradSyncMethodE3ENS_16CompileConditionILi1000EEEEEvPT_S6_S6_PKS5_S8_S8_S8_PKfflPfPj,@function
        .size           _ZN13group_norm_v218gn_bwd_cuda_kernelI13__nv_bfloat16Li320ELi1ELi16ELi160ELi64ELb1ELb1ELi64ELi320ELi320ELi4ELb1ELi144ELb0ELb0ELNS_15WgradSyncMethodE3ENS_16CompileConditionILi1000EEEEEvPT_S6_S6_PKS5_S8_S8_S8_PKfflPfPj,(.L_x_46 - _ZN13group_norm_v218gn_bwd_cuda_kernelI13__nv_bfloat16Li320ELi1ELi16ELi160ELi64ELb1ELb1ELi64ELi320ELi320ELi4ELb1ELi144ELb0ELb0ELNS_15WgradSyncMethodE3ENS_16CompileConditionILi1000EEEEEvPT_S6_S6_PKS5_S8_S8_S8_PKfflPfPj)
        .other          _ZN13group_norm_v218gn_bwd_cuda_kernelI13__nv_bfloat16Li320ELi1ELi16ELi160ELi64ELb1ELb1ELi64ELi320ELi320ELi4ELb1ELi144ELb0ELb0ELNS_15WgradSyncMethodE3ENS_16CompileConditionILi1000EEEEEvPT_S6_S6_PKS5_S8_S8_S8_PKfflPfPj,@"STO_CUDA_ENTRY STV_DEFAULT"
_ZN13group_norm_v218gn_bwd_cuda_kernelI13__nv_bfloat16Li320ELi1ELi16ELi160ELi64ELb1ELb1ELi64ELi320ELi320ELi4ELb1ELi144ELb0ELb0ELNS_15WgradSyncMethodE3ENS_16CompileConditionILi1000EEEEEvPT_S6_S6_PKS5_S8_S8_S8_PKfflPfPj:
.text._ZN13group_norm_v218gn_bwd_cuda_kernelI13__nv_bfloat16Li320ELi1ELi16ELi160ELi64ELb1ELb1ELi64ELi320ELi320ELi4ELb1ELi144ELb0ELb0ELNS_15WgradSyncMethodE3ENS_16CompileConditionILi1000EEEEEvPT_S6_S6_PKS5_S8_S8_S8_PKfflPfPj:
[----:B------:R-:W-:Y:S01]  /*0000*/  LDC R1, c[0x0][0x37c] ;  /* 0x0000df00ff017b82 */ /* 0x000fe20000000800 */
[----:B------:R-:W-:Y:S05]  /*0010*/  EXIT ;  /* 0x000000000000794d */ /* 0x000fea0003800000 */
.L_x_12:
        /* <DEDUP_REMOVED lines=14> */
.L_x_46:


//--------------------- .text._ZN13group_norm_v214gn_cuda_kernelI13__nv_bfloat16Li320ELi1ELi32ELi80ELi64ELb0ELi64ELi80ELi80ELi4ELb0ELi116ELb0ELb0ENS_16CompileConditionILi1000EEEEEvPT_PKS4_S7_S7_flPfS8_Pj --------------------------
	.section	.text._ZN13group_norm_v214gn_cuda_kernelI13__nv_bfloat16Li320ELi1ELi32ELi80ELi64ELb0ELi64ELi80ELi80ELi4ELb0ELi116ELb0ELb0ENS_16CompileConditionILi1000EEEEEvPT_PKS4_S7_S7_flPfS8_Pj,"ax",@progbits
	.align	128
        .global         _ZN13group_norm_v214gn_cuda_kernelI13__nv_bfloat16Li320ELi1ELi32ELi80ELi64ELb0ELi64ELi80ELi80ELi4ELb0ELi116ELb0ELb0ENS_16CompileConditionILi1000EEEEEvPT_PKS4_S7_S7_flPfS8_Pj
        .type           _ZN13group_norm_v214gn_cuda_kernelI13__nv_bfloat16Li320ELi1ELi32ELi80ELi64ELb0ELi64ELi80ELi80ELi4ELb0ELi116ELb0ELb0ENS_16CompileConditionILi1000EEEEEvPT_PKS4_S7_S7_flPfS8_Pj,@function
        .size           _ZN13group_norm_v214gn_cuda_kernelI13__nv_bfloat16Li320ELi1ELi32ELi80ELi64ELb0ELi64ELi80ELi80ELi4ELb0ELi116ELb0ELb0ENS_16CompileConditionILi1000EEEEEvPT_PKS4_S7_S7_flPfS8_Pj,(.L_x_47 - _ZN13group_norm_v214gn_cuda_kernelI13__nv_bfloat16Li320ELi1ELi32ELi80ELi64ELb0ELi64ELi80ELi80ELi4ELb0ELi116ELb0ELb0ENS_16CompileConditionILi1000EEEEEvPT_PKS4_S7_S7_flPfS8_Pj)
        .other          _ZN13group_norm_v214gn_cuda_kernelI13__nv_bfloat16Li320ELi1ELi32ELi80ELi64ELb0ELi64ELi80ELi80ELi4ELb0ELi116ELb0ELb0ENS_16CompileConditionILi1000EEEEEvPT_PKS4_S7_S7_flPfS8_Pj,@"STO_CUDA_ENTRY STV_DEFAULT"
_ZN13group_norm_v214gn_cuda_kernelI13__nv_bfloat16Li320ELi1ELi32ELi80ELi64ELb0ELi64ELi80ELi80ELi4ELb0ELi116ELb0ELb0ENS_16CompileConditionILi1000EEEEEvPT_PKS4_S7_S7_flPfS8_Pj:
.text._ZN13group_norm_v214gn_cuda_kernelI13__nv_bfloat16Li320ELi1ELi32ELi80ELi64ELb0ELi64ELi80ELi80ELi4ELb0ELi116ELb0ELb0ENS_16CompileConditionILi1000EEEEEvPT_PKS4_S7_S7_flPfS8_Pj:
[----:B------:R-:W-:Y:S01]  /*0000*/  LDC R1, c[0x0][0x37c] ;  /* 0x0000df00ff017b82 */ /* 0x000fe20000000800 */
[----:B------:R-:W-:Y:S05]  /*0010*/  EXIT ;  /* 0x000000000000794d */ /* 0x000fea0003800000 */
.L_x_13:
        /* <DEDUP_REMOVED lines=14> */
.L_x_47:


//--------------------- .text._ZN13group_norm_v214gn_cuda_kernelI13__nv_bfloat16Li320ELi1ELi32ELi80ELi64ELb0ELi64ELi80ELi80ELi4ELb0ELi148ELb0ELb0ENS_16CompileConditionILi1000EEEEEvPT_PKS4_S7_S7_flPfS8_Pj --------------------------
	.section	.text._ZN13group_norm_v214gn_cuda_kernelI13__nv_bfloat16Li320ELi1ELi32ELi80ELi64ELb0ELi64ELi80ELi80ELi4ELb0ELi148ELb0ELb0ENS_16CompileConditionILi1000EEEEEvPT_PKS4_S7_S7_flPfS8_Pj,"ax",@progbits
	.align	128
        .global         _ZN13group_norm_v214gn_cuda_kernelI13__nv_bfloat16Li320ELi1ELi32ELi80ELi64ELb0ELi64ELi80ELi80ELi4ELb0ELi148ELb0ELb0ENS_16CompileConditionILi1000EEEEEvPT_PKS4_S7_S7_flPfS8_Pj
        .type           _ZN13group_norm_v214gn_cuda_kernelI13__nv_bfloat16Li320ELi1ELi32ELi80ELi64ELb0ELi64ELi80ELi80ELi4ELb0ELi148ELb0ELb0ENS_16CompileConditionILi1000EEEEEvPT_PKS4_S7_S7_flPfS8_Pj,@function
        .size           _ZN13group_norm_v214gn_cuda_kernelI13__nv_bfloat16Li320ELi1ELi32ELi80ELi64ELb0ELi64ELi80ELi80ELi4ELb0ELi148ELb0ELb0ENS_16CompileConditionILi1000EEEEEvPT_PKS4_S7_S7_flPfS8_Pj,(.L_x_48 - _ZN13group_norm_v214gn_cuda_kernelI13__nv_bfloat16Li320ELi1ELi32ELi80ELi64ELb0ELi64ELi80ELi80ELi4ELb0ELi148ELb0ELb0ENS_16CompileConditionILi1000EEEEEvPT_PKS4_S7_S7_flPfS8_Pj)
        .other          _ZN13group_norm_v214gn_cuda_kernelI13__nv_bfloat16Li320ELi1ELi32ELi80ELi64ELb0ELi64ELi80ELi80ELi4ELb0ELi148ELb0ELb0ENS_16CompileConditionILi1000EEEEEvPT_PKS4_S7_S7_flPfS8_Pj,@"STO_CUDA_ENTRY STV_DEFAULT"
_ZN13group_norm_v214gn_cuda_kernelI13__nv_bfloat16Li320ELi1ELi32ELi80ELi64ELb0ELi64ELi80ELi80ELi4ELb0ELi148ELb0ELb0ENS_16CompileConditionILi1000EEEEEvPT_PKS4_S7_S7_flPfS8_Pj:
.text._ZN13group_norm_v214gn_cuda_kernelI13__nv_bfloat16Li320ELi1ELi32ELi80ELi64ELb0ELi64ELi80ELi80ELi4ELb0ELi148ELb0ELb0ENS_16CompileConditionILi1000EEEEEvPT_PKS4_S7_S7_flPfS8_Pj:
[----:B------:R-:W-:Y:S01]  /*0000*/  LDC R1, c[0x0][0x37c] ;  /* 0x0000df00ff017b82 */ /* 0x000fe20000000800 */
[----:B------:R-:W-:Y:S05]  /*0010*/  EXIT ;  /* 0x000000000000794d */ /* 0x000fea0003800000 */
.L_x_14:
        /* <DEDUP_REMOVED lines=14> */
.L_x_48:


//--------------------- .text._ZN13group_norm_v214gn_cuda_kernelI13__nv_bfloat16Li320ELi1ELi16ELi160ELi64ELb1ELi64ELi160ELi160ELi4ELb0ELi116ELb0ELb0ENS_16CompileConditionILi1000EEEEEvPT_PKS4_S7_S7_flPfS8_Pj --------------------------
	.section	.text._ZN13group_norm_v214gn_cuda_kernelI13__nv_bfloat16Li320ELi1ELi16ELi160ELi64ELb1ELi64ELi160ELi160ELi4ELb0ELi116ELb0ELb0ENS_16CompileConditionILi1000EEEEEvPT_PKS4_S7_S7_flPfS8_Pj,"ax",@progbits
	.align	128
        .global         _ZN13group_norm_v214gn_cuda_kernelI13__nv_bfloat16Li320ELi1ELi16ELi160ELi64ELb1ELi64ELi160ELi160ELi4ELb0ELi116ELb0ELb0ENS_16CompileConditionILi1000EEEEEvPT_PKS4_S7_S7_flPfS8_Pj
        .type           _ZN13group_norm_v214gn_cuda_kernelI13__nv_bfloat16Li320ELi1ELi16ELi160ELi64ELb1ELi64ELi160ELi160ELi4ELb0ELi116ELb0ELb0ENS_16CompileConditionILi1000EEEEEvPT_PKS4_S7_S7_flPfS8_Pj,@function
        .size           _ZN13group_norm_v214gn_cuda_kernelI13__nv_bfloat16Li320ELi1ELi16ELi160ELi64ELb1ELi64ELi160ELi160ELi4ELb0ELi116ELb0ELb0ENS_16CompileConditionILi1000EEEEEvPT_PKS4_S7_S7_flPfS8_Pj,(.L_x_49 - _ZN13group_norm_v214gn_cuda_kernelI13__nv_bfloat16Li320ELi1ELi16ELi160ELi64ELb1ELi64ELi160ELi160ELi4ELb0ELi116ELb0ELb0ENS_16CompileConditionILi1000EEEEEvPT_PKS4_S7_S7_flPfS8_Pj)
        .other          _ZN13group_norm_v214gn_cuda_kernelI13__nv_bfloat16Li320ELi1ELi16ELi160ELi64ELb1ELi64ELi160ELi160ELi4ELb0ELi116ELb0ELb0ENS_16CompileConditionILi1000EEEEEvPT_PKS4_S7_S7_flPfS8_Pj,@"STO_CUDA_ENTRY STV_DEFAULT"
_ZN13group_norm_v214gn_cuda_kernelI13__nv_bfloat16Li320ELi1ELi16ELi160ELi64ELb1ELi64ELi160ELi160ELi4ELb0ELi116ELb0ELb0ENS_16CompileConditionILi1000EEEEEvPT_PKS4_S7_S7_flPfS8_Pj:
.text._ZN13group_norm_v214gn_cuda_kernelI13__nv_bfloat16Li320ELi1ELi16ELi160ELi64ELb1ELi64ELi160ELi160ELi4ELb0ELi116ELb0ELb0ENS_16CompileConditionILi1000EEEEEvPT_PKS4_S7_S7_flPfS8_Pj:
[----:B------:R-:W-:Y:S01]  /*0000*/  LDC R1, c[0x0][0x37c] ;  /* 0x0000df00ff017b82 */ /* 0x000fe20000000800 */
[----:B------:R-:W-:Y:S05]  /*0010*/  EXIT ;  /* 0x000000000000794d */ /* 0x000fea0003800000 */
.L_x_15:
        /* <DEDUP_REMOVED lines=14> */
.L_x_49:


//--------------------- .text._ZN13group_norm_v214gn_cuda_kernelI13__nv_bfloat16Li320ELi1ELi16ELi160ELi64ELb1ELi64ELi160ELi160ELi4ELb0ELi148ELb0ELb0ENS_16CompileConditionILi1000EEEEEvPT_PKS4_S7_S7_flPfS8_Pj --------------------------
	.section	.text._ZN13group_norm_v214gn_cuda_kernelI13__nv_bfloat16Li320ELi1ELi16ELi160ELi64ELb1ELi64ELi160ELi160ELi4ELb0ELi148ELb0ELb0ENS_16CompileConditionILi1000EEEEEvPT_PKS4_S7_S7_flPfS8_Pj,"ax",@progbits
	.align	128
        .global         _ZN13group_norm_v214gn_cuda_kernelI13__nv_bfloat16Li320ELi1ELi16ELi160ELi64ELb1ELi64ELi160ELi160ELi4ELb0ELi148ELb0ELb0ENS_16CompileConditionILi1000EEEEEvPT_PKS4_S7_S7_flPfS8_Pj
        .type           _ZN13group_norm_v214gn_cuda_kernelI13__nv_bfloat16Li320ELi1ELi16ELi160ELi64ELb1ELi64ELi160ELi160ELi4ELb0ELi148ELb0ELb0ENS_16CompileConditionILi1000EEEEEvPT_PKS4_S7_S7_flPfS8_Pj,@function
        .size           _ZN13group_norm_v214gn_cuda_kernelI13__nv_bfloat16Li320ELi1ELi16ELi160ELi64ELb1ELi64ELi160ELi160ELi4ELb0ELi148ELb0ELb0ENS_16CompileConditionILi1000EEEEEvPT_PKS4_S7_S7_flPfS8_Pj,(.L_x_50 - _ZN13group_norm_v214gn_cuda_kernelI13__nv_bfloat16Li320ELi1ELi16ELi160ELi64ELb1ELi64ELi160ELi160ELi4ELb0ELi148ELb0ELb0ENS_16CompileConditionILi1000EEEEEvPT_PKS4_S7_S7_flPfS8_Pj)
        .other          _ZN13group_norm_v214gn_cuda_kernelI13__nv_bfloat16Li320ELi1ELi16ELi160ELi64ELb1ELi64ELi160ELi160ELi4ELb0ELi148ELb0ELb0ENS_16CompileConditionILi1000EEEEEvPT_PKS4_S7_S7_flPfS8_Pj,@"STO_CUDA_ENTRY STV_DEFAULT"
_ZN13group_norm_v214gn_cuda_kernelI13__nv_bfloat16Li320ELi1ELi16ELi160ELi64ELb1ELi64ELi160ELi160ELi4ELb0ELi148ELb0ELb0ENS_16CompileConditionILi1000EEEEEvPT_PKS4_S7_S7_flPfS8_Pj:
.text._ZN13group_norm_v214gn_cuda_kernelI13__nv_bfloat16Li320ELi1ELi16ELi160ELi64ELb1ELi64ELi160ELi160ELi4ELb0ELi148ELb0ELb0ENS_16CompileConditionILi1000EEEEEvPT_PKS4_S7_S7_flPfS8_Pj:
[----:B------:R-:W-:Y:S01]  /*0000*/  LDC R1, c[0x0][0x37c] ;  /* 0x0000df00ff017b82 */ /* 0x000fe20000000800 */
[----:B------:R-:W-:Y:S05]  /*0010*/  EXIT ;  /* 0x000000000000794d */ /* 0x000fea0003800000 */
.L_x_16:
        /* <DEDUP_REMOVED lines=14> */
.L_x_50:


//--------------------- .text._ZN13group_norm_v218gn_bwd_cuda_kernelI6__halfLi320ELi1ELi32ELi80ELi64ELb0ELb1ELi64ELi80ELi80ELi4ELb1ELi96ELb0ELb0ELNS_15WgradSyncMethodE3ENS_16CompileConditionILi1000EEEEEvPT_S6_S6_PKS5_S8_S8_S8_PKfflPfPj --------------------------
	.section	.text._ZN13group_norm_v218gn_bwd_cuda_kernelI6__halfLi320ELi1ELi32ELi80ELi64ELb0ELb1ELi64ELi80ELi80ELi4ELb1ELi96ELb0ELb0ELNS_15WgradSyncMethodE3ENS_16CompileConditionILi1000EEEEEvPT_S6_S6_PKS5_S8_S8_S8_PKfflPfPj,"ax",@progbits
	.align	128
        .global         _ZN13group_norm_v218gn_bwd_cuda_kernelI6__halfLi320ELi1ELi32ELi80ELi64ELb0ELb1ELi64ELi80ELi80ELi4ELb1ELi96ELb0ELb0ELNS_15WgradSyncMethodE3ENS_16CompileConditionILi1000EEEEEvPT_S6_S6_PKS5_S8_S8_S8_PKfflPfPj
        .type           _ZN13group_norm_v218gn_bwd_cuda_kernelI6__halfLi320ELi1ELi32ELi80ELi64ELb0ELb1ELi64ELi80ELi80ELi4ELb1ELi96ELb0ELb0ELNS_15WgradSyncMethodE3ENS_16CompileConditionILi1000EEEEEvPT_S6_S6_PKS5_S8_S8_S8_PKfflPfPj,@function
        .size           _ZN13group_norm_v218gn_bwd_cuda_kernelI6__halfLi320ELi1ELi32ELi80ELi64ELb0ELb1ELi64ELi80ELi80ELi4ELb1ELi96ELb0ELb0ELNS_15WgradSyncMethodE3ENS_16CompileConditionILi1000EEEEEvPT_S6_S6_PKS5_S8_S8_S8_PKfflPfPj,(.L_x_51 - _ZN13group_norm_v218gn_bwd_cuda_kernelI6__halfLi320ELi1ELi32ELi80ELi64ELb0ELb1ELi64ELi80ELi80ELi4ELb1ELi96ELb0ELb0ELNS_15WgradSyncMethodE3ENS_16CompileConditionILi1000EEEEEvPT_S6_S6_PKS5_S8_S8_S8_PKfflPfPj)
        .other          _ZN13group_norm_v218gn_bwd_cuda_kernelI6__halfLi320ELi1ELi32ELi80ELi64ELb0ELb1ELi64ELi80ELi80ELi4ELb1ELi96ELb0ELb0ELNS_15WgradSyncMethodE3ENS_16CompileConditionILi1000EEEEEvPT_S6_S6_PKS5_S8_S8_S8_PKfflPfPj,@"STO_CUDA_ENTRY STV_DEFAULT"
_ZN13group_norm_v218gn_bwd_cuda_kernelI6__halfLi320ELi1ELi32ELi80ELi64ELb0ELb1ELi64ELi80ELi80ELi4ELb1ELi96ELb0ELb0ELNS_15WgradSyncMethodE3ENS_16CompileConditionILi1000EEEEEvPT_S6_S6_PKS5_S8_S8_S8_PKfflPfPj:
.text._ZN13group_norm_v218gn_bwd_cuda_kernelI6__halfLi320ELi1ELi32ELi80ELi64ELb0ELb1ELi64ELi80ELi80ELi4ELb1ELi96ELb0ELb0ELNS_15WgradSyncMethodE3ENS_16CompileConditionILi1000EEEEEvPT_S6_S6_PKS5_S8_S8_S8_PKfflPfPj:
[----:B------:R-:W-:Y:S01]  /*0000*/  LDC R1, c[0x0][0x37c] ;  /* 0x0000df00ff017b82 */ /* 0x000fe20000000800 */
[----:B------:R-:W-:Y:S05]  /*0010*/  EXIT ;  /* 0x000000000000794d */ /* 0x000fea0003800000 */
.L_x_17:
        /* <DEDUP_REMOVED lines=14> */
.L_x_51:


//--------------------- .text._ZN13group_norm_v218gn_bwd_cuda_kernelI6__halfLi320ELi1ELi32ELi80ELi64ELb0ELb1ELi64ELi80ELi80ELi4ELb1ELi128ELb0ELb0ELNS_15WgradSyncMethodE3ENS_16CompileConditionILi1000EEEEEvPT_S6_S6_PKS5_S8_S8_S8_PKfflPfPj --------------------------
	.section	.text._ZN13group_norm_v218gn_bwd_cuda_kernelI6__halfLi320ELi1ELi32ELi80ELi64ELb0ELb1ELi64ELi80ELi80ELi4ELb1ELi128ELb0ELb0ELNS_15WgradSyncMethodE3ENS_16CompileConditionILi1000EEEEEvPT_S6_S6_PKS5_S8_S8_S8_PKfflPfPj,"ax",@progbits
	.align	128
        .global         _ZN13group_norm_v218gn_bwd_cuda_kernelI6__halfLi320ELi1ELi32ELi80ELi64ELb0ELb1ELi64ELi80ELi80ELi4ELb1ELi128ELb0ELb0ELNS_15WgradSyncMethodE3ENS_16CompileConditionILi1000EEEEEvPT_S6_S6_PKS5_S8_S8_S8_PKfflPfPj
        .type           _ZN13group_norm_v218gn_bwd_cuda_kernelI6__halfLi320ELi1ELi32ELi80ELi64ELb0ELb1ELi64ELi80ELi80ELi4ELb1ELi128ELb0ELb0ELNS_15WgradSyncMethodE3ENS_16CompileConditionILi1000EEEEEvPT_S6_S6_PKS5_S8_S8_S8_PKfflPfPj,@function
        .size           _ZN13group_norm_v218gn_bwd_cuda_kernelI6__halfLi320ELi1ELi32ELi80ELi64ELb0ELb1ELi64ELi80ELi80ELi4ELb1ELi128ELb0ELb0ELNS_15WgradSyncMethodE3ENS_16CompileConditionILi1000EEEEEvPT_S6_S6_PKS5_S8_S8_S8_PKfflPfPj,(.L_x_52 - _ZN13group_norm_v218gn_bwd_cuda_kernelI6__halfLi320ELi1ELi32ELi80ELi64ELb0ELb1ELi64ELi80ELi80ELi4ELb1ELi128ELb0ELb0ELNS_15WgradSyncMethodE3ENS_16CompileConditionILi1000EEEEEvPT_S6_S6_PKS5_S8_S8_S8_PKfflPfPj)
        .other          _ZN13group_norm_v218gn_bwd_cuda_kernelI6__halfLi320ELi1ELi32ELi80ELi64ELb0ELb1ELi64ELi80ELi80ELi4ELb1ELi128ELb0ELb0ELNS_15WgradSyncMethodE3ENS_16CompileConditionILi1000EEEEEvPT_S6_S6_PKS5_S8_S8_S8_PKfflPfPj,@"STO_CUDA_ENTRY STV_DEFAULT"
_ZN13group_norm_v218gn_bwd_cuda_kernelI6__halfLi320ELi1ELi32ELi80ELi64ELb0ELb1ELi64ELi80ELi80ELi4ELb1ELi128ELb0ELb0ELNS_15WgradSyncMethodE3ENS_16CompileConditionILi1000EEEEEvPT_S6_S6_PKS5_S8_S8_S8_PKfflPfPj:
.text._ZN13group_norm_v218gn_bwd_cuda_kernelI6__halfLi320ELi1ELi32ELi80ELi64ELb0ELb1ELi64ELi80ELi80ELi4ELb1ELi128ELb0ELb0ELNS_15WgradSyncMethodE3ENS_16CompileConditionILi1000EEEEEvPT_S6_S6_PKS5_S8_S8_S8_PKfflPfPj:
[----:B------:R-:W-:Y:S01]  /*0000*/  LDC R1, c[0x0][0x37c] ;  /* 0x0000df00ff017b82 */ /* 0x000fe20000000800 */
[----:B------:R-:W-:Y:S05]  /*0010*/  EXIT ;  /* 0x000000000000794d */ /* 0x000fea0003800000 */
.L_x_18:
        /* <DEDUP_REMOVED lines=14> */
.L_x_52:


//--------------------- .text._ZN13group_norm_v218gn_bwd_cuda_kernelI6__halfLi320ELi3ELi16ELi160ELi64ELb1ELb1ELi2ELi320ELi320ELi2ELb1ELi10ELb0ELb0ELNS_15WgradSyncMethodE2ENS_16CompileConditionILi1000EEEEEvPT_S6_S6_PKS5_S8_S8_S8_PKfflPfPj --------------------------
	.section	.text._ZN13group_norm_v218gn_bwd_cuda_kernelI6__halfLi320ELi3ELi16ELi160ELi64ELb1ELb1ELi2ELi320ELi320ELi2ELb1ELi10ELb0ELb0ELNS_15WgradSyncMethodE2ENS_16CompileConditionILi1000EEEEEvPT_S6_S6_PKS5_S8_S8_S8_PKfflPfPj,"ax",@progbits
	.align	128
        .global         _ZN13group_norm_v218gn_bwd_cuda_kernelI6__halfLi320ELi3ELi16ELi160ELi64ELb1ELb1ELi2ELi320ELi320ELi2ELb1ELi10ELb0ELb0ELNS_15WgradSyncMethodE2ENS_16CompileConditionILi1000EEEEEvPT_S6_S6_PKS5_S8_S8_S8_PKfflPfPj
        .type           _ZN13group_norm_v218gn_bwd_cuda_kernelI6__halfLi320ELi3ELi16ELi160ELi64ELb1ELb1ELi2ELi320ELi320ELi2ELb1ELi10ELb0ELb0ELNS_15WgradSyncMethodE2ENS_16CompileConditionILi1000EEEEEvPT_S6_S6_PKS5_S8_S8_S8_PKfflPfPj,@function
        .size           _ZN13group_norm_v218gn_bwd_cuda_kernelI6__halfLi320ELi3ELi16ELi160ELi64ELb1ELb1ELi2ELi320ELi320ELi2ELb1ELi10ELb0ELb0ELNS_15WgradSyncMethodE2ENS_16CompileConditionILi1000EEEEEvPT_S6_S6_PKS5_S8_S8_S8_PKfflPfPj,(.L_x_53 - _ZN13group_norm_v218gn_bwd_cuda_kernelI6__halfLi320ELi3ELi16ELi160ELi64ELb1ELb1ELi2ELi320ELi320ELi2ELb1ELi10ELb0ELb0ELNS_15WgradSyncMethodE2ENS_16CompileConditionILi1000EEEEEvPT_S6_S6_PKS5_S8_S8_S8_PKfflPfPj)
        .other          _ZN13group_norm_v218gn_bwd_cuda_kernelI6__halfLi320ELi3ELi16ELi160ELi64ELb1ELb1ELi2ELi320ELi320ELi2ELb1ELi10ELb0ELb0ELNS_15WgradSyncMethodE2ENS_16CompileConditionILi1000EEEEEvPT_S6_S6_PKS5_S8_S8_S8_PKfflPfPj,@"STO_CUDA_ENTRY STV_DEFAULT"
_ZN13group_norm_v218gn_bwd_cuda_kernelI6__halfLi320ELi3ELi16ELi160ELi64ELb1ELb1ELi2ELi320ELi320ELi2ELb1ELi10ELb0ELb0ELNS_15WgradSyncMethodE2ENS_16CompileConditionILi1000EEEEEvPT_S6_S6_PKS5_S8_S8_S8_PKfflPfPj:
.text._ZN13group_norm_v218gn_bwd_cuda_kernelI6__halfLi320ELi3ELi16ELi160ELi64ELb1ELb1ELi2ELi320ELi320ELi2ELb1ELi10ELb0ELb0ELNS_15WgradSyncMethodE2ENS_16CompileConditionILi1000EEEEEvPT_S6_S6_PKS5_S8_S8_S8_PKfflPfPj:
[----:B------:R-:W-:Y:S01]  /*0000*/  LDC R1, c[0x0][0x37c] ;  /* 0x0000df00ff017b82 */ /* 0x000fe20000000800 */
[----:B------:R-:W-:Y:S05]  /*0010*/  EXIT ;  /* 0x000000000000794d */ /* 0x000fea0003800000 */
.L_x_19:
        /* <DEDUP_REMOVED lines=14> */
.L_x_53:


//--------------------- .text._ZN13group_norm_v218gn_bwd_cuda_kernelI6__halfLi320ELi1ELi16ELi160ELi64ELb1ELb1ELi4ELi320ELi320ELi4ELb1ELi9ELb0ELb0ELNS_15WgradSyncMethodE2ENS_16CompileConditionILi1000EEEEEvPT_S6_S6_PKS5_S8_S8_S8_PKfflPfPj --------------------------
	.section	.text._ZN13group_norm_v218gn_bwd_cuda_kernelI6__halfLi320ELi1ELi16ELi160ELi64ELb1ELb1ELi4ELi320ELi320ELi4ELb1ELi9ELb0ELb0ELNS_15WgradSyncMethodE2ENS_16CompileConditionILi1000EEEEEvPT_S6_S6_PKS5_S8_S8_S8_PKfflPfPj,"ax",@progbits
	.align	128
        .global         _ZN13group_norm_v218gn_bwd_cuda_kernelI6__halfLi320ELi1ELi16ELi160ELi64ELb1ELb1ELi4ELi320ELi320ELi4ELb1ELi9ELb0ELb0ELNS_15WgradSyncMethodE2ENS_16CompileConditionILi1000EEEEEvPT_S6_S6_PKS5_S8_S8_S8_PKfflPfPj
        .type           _ZN13group_norm_v218gn_bwd_cuda_kernelI6__halfLi320ELi1ELi16ELi160ELi64ELb1ELb1ELi4ELi320ELi320ELi4ELb1ELi9ELb0ELb0ELNS_15WgradSyncMethodE2ENS_16CompileConditionILi1000EEEEEvPT_S6_S6_PKS5_S8_S8_S8_PKfflPfPj,@function
        .size           _ZN13group_norm_v218gn_bwd_cuda_kernelI6__halfLi320ELi1ELi16ELi160ELi64ELb1ELb1ELi4ELi320ELi320ELi4ELb1ELi9ELb0ELb0ELNS_15WgradSyncMethodE2ENS_16CompileConditionILi1000EEEEEvPT_S6_S6_PKS5_S8_S8_S8_PKfflPfPj,(.L_x_54 - _ZN13group_norm_v218gn_bwd_cuda_kernelI6__halfLi320ELi1ELi16ELi160ELi64ELb1ELb1ELi4ELi320ELi320ELi4ELb1ELi9ELb0ELb0ELNS_15WgradSyncMethodE2ENS_16CompileConditionILi1000EEEEEvPT_S6_S6_PKS5_S8_S8_S8_PKfflPfPj)
        .other          _ZN13group_norm_v218gn_bwd_cuda_kernelI6__halfLi320ELi1ELi16ELi160ELi64ELb1ELb1ELi4ELi320ELi320ELi4ELb1ELi9ELb0ELb0ELNS_15WgradSyncMethodE2ENS_16CompileConditionILi1000EEEEEvPT_S6_S6_PKS5_S8_S8_S8_PKfflPfPj,@"STO_CUDA_ENTRY STV_DEFAULT"
_ZN13group_norm_v218gn_bwd_cuda_kernelI6__halfLi320ELi1ELi16ELi160ELi64ELb1ELb1ELi4ELi320ELi320ELi4ELb1ELi9ELb0ELb0ELNS_15WgradSyncMethodE2ENS_16CompileConditionILi1000EEEEEvPT_S6_S6_PKS5_S8_S8_S8_PKfflPfPj:
.text._ZN13group_norm_v218gn_bwd_cuda_kernelI6__halfLi320ELi1ELi16ELi160ELi64ELb1ELb1ELi4ELi320ELi320ELi4ELb1ELi9ELb0ELb0ELNS_15WgradSyncMethodE2ENS_16CompileConditionILi1000EEEEEvPT_S6_S6_PKS5_S8_S8_S8_PKfflPfPj:
[----:B------:R-:W-:Y:S01]  /*0000*/  LDC R1, c[0x0][0x37c] ;  /* 0x0000df00ff017b82 */ /* 0x000fe20000000800 */
[----:B------:R-:W-:Y:S05]  /*0010*/  EXIT ;  /* 0x000000000000794d */ /* 0x000fea0003800000 */
.L_x_20:
        /* <DEDUP_REMOVED lines=14> */
.L_x_54:


//--------------------- .text._ZN13group_norm_v218gn_bwd_cuda_kernelI6__halfLi320ELi3ELi16ELi160ELi64ELb1ELb1ELi4ELi320ELi320ELi4ELb1ELi16ELb0ELb0ELNS_15WgradSyncMethodE3ENS_16CompileConditionILi1000EEEEEvPT_S6_S6_PKS5_S8_S8_S8_PKfflPfPj --------------------------
	.section	.text._ZN13group_norm_v218gn_bwd_cuda_kernelI6__halfLi320ELi3ELi16ELi160ELi64ELb1ELb1ELi4ELi320ELi320ELi4ELb1ELi16ELb0ELb0ELNS_15WgradSyncMethodE3ENS_16CompileConditionILi1000EEEEEvPT_S6_S6_PKS5_S8_S8_S8_PKfflPfPj,"ax",@progbits
	.align	128
        .global         _ZN13group_norm_v218gn_bwd_cuda_kernelI6__halfLi320ELi3ELi16ELi160ELi64ELb1ELb1ELi4ELi320ELi320ELi4ELb1ELi16ELb0ELb0ELNS_15WgradSyncMethodE3ENS_16CompileConditionILi1000EEEEEvPT_S6_S6_PKS5_S8_S8_S8_PKfflPfPj
        .type           _ZN13group_norm_v218gn_bwd_cuda_kernelI6__halfLi320ELi3ELi16ELi160ELi64ELb1ELb1ELi4ELi320ELi320ELi4ELb1ELi16ELb0ELb0ELNS_15WgradSyncMethodE3ENS_16CompileConditionILi1000EEEEEvPT_S6_S6_PKS5_S8_S8_S8_PKfflPfPj,@function
        .size           _ZN13group_norm_v218gn_bwd_cuda_kernelI6__halfLi320ELi3ELi16ELi160ELi64ELb1ELb1ELi4ELi320ELi320ELi4ELb1ELi16ELb0ELb0ELNS_15WgradSyncMethodE3ENS_16CompileConditionILi1000EEEEEvPT_S6_S6_PKS5_S8_S8_S8_PKfflPfPj,(.L_x_55 - _ZN13group_norm_v218gn_bwd_cuda_kernelI6__halfLi320ELi3ELi16ELi160ELi64ELb1ELb1ELi4ELi320ELi320ELi4ELb1ELi16ELb0ELb0ELNS_15WgradSyncMethodE3ENS_16CompileConditionILi1000EEEEEvPT_S6_S6_PKS5_S8_S8_S8_PKfflPfPj)
        .other          _ZN13group_norm_v218gn_bwd_cuda_kernelI6__halfLi320ELi3ELi16ELi160ELi64ELb1ELb1ELi4ELi320ELi320ELi4ELb1ELi16ELb0ELb0ELNS_15WgradSyncMethodE3ENS_16CompileConditionILi1000EEEEEvPT_S6_S6_PKS5_S8_S8_S8_PKfflPfPj,@"STO_CUDA_ENTRY STV_DEFAULT"
_ZN13group_norm_v218gn_bwd_cuda_kernelI6__halfLi320ELi3ELi16ELi160ELi64ELb1ELb1ELi4ELi320ELi320ELi4ELb1ELi16ELb0ELb0ELNS_15WgradSyncMethodE3ENS_16CompileConditionILi1000EEEEEvPT_S6_S6_PKS5_S8_S8_S8_PKfflPfPj:
.text._ZN13group_norm_v218gn_bwd_cuda_kernelI6__halfLi320ELi3ELi16ELi160ELi64ELb1ELb1ELi4ELi320ELi320ELi4ELb1ELi16ELb0ELb0ELNS_15WgradSyncMethodE3ENS_16CompileConditionILi1000EEEEEvPT_S6_S6_PKS5_S8_S8_S8_PKfflPfPj:
[----:B------:R-:W-:Y:S01]  /*0000*/  LDC R1, c[0x0][0x37c] ;  /* 0x0000df00ff017b82 */ /* 0x000fe20000000800 */
[----:B------:R-:W-:Y:S05]  /*0010*/  EXIT ;  /* 0x000000000000794d */ /* 0x000fea0003800000 */
.L_x_21:
        /* <DEDUP_REMOVED lines=14> */
.L_x_55:


//--------------------- .text._ZN13group_norm_v218gn_bwd_cuda_kernelI6__halfLi320ELi1ELi16ELi160ELi64ELb1ELb1ELi8ELi320ELi320ELi4ELb1ELi16ELb0ELb0ELNS_15WgradSyncMethodE3ENS_16CompileConditionILi1000EEEEEvPT_S6_S6_PKS5_S8_S8_S8_PKfflPfPj --------------------------
	.section	.text._ZN13group_norm_v218gn_bwd_cuda_kernelI6__halfLi320ELi1ELi16ELi160ELi64ELb1ELb1ELi8ELi320ELi320ELi4ELb1ELi16ELb0ELb0ELNS_15WgradSyncMethodE3ENS_16CompileConditionILi1000EEEEEvPT_S6_S6_PKS5_S8_S8_S8_PKfflPfPj,"ax",@progbits
	.align	128
        .global         _ZN13group_norm_v218gn_bwd_cuda_kernelI6__halfLi320ELi1ELi16ELi160ELi64ELb1ELb1ELi8ELi320ELi320ELi4ELb1ELi16ELb0ELb0ELNS_15WgradSyncMethodE3ENS_16CompileConditionILi1000EEEEEvPT_S6_S6_PKS5_S8_S8_S8_PKfflPfPj
        .type           _ZN13group_norm_v218gn_bwd_cuda_kernelI6__halfLi320ELi1ELi16ELi160ELi64ELb1ELb1ELi8ELi320ELi320ELi4ELb1ELi16ELb0ELb0ELNS_15WgradSyncMethodE3ENS_16CompileConditionILi1000EEEEEvPT_S6_S6_PKS5_S8_S8_S8_PKfflPfPj,@function
        .size           _ZN13group_norm_v218gn_bwd_cuda_kernelI6__halfLi320ELi1ELi16ELi160ELi64ELb1ELb1ELi8ELi320ELi320ELi4ELb1ELi16ELb0ELb0ELNS_15WgradSyncMethodE3ENS_16CompileConditionILi1000EEEEEvPT_S6_S6_PKS5_S8_S8_S8_PKfflPfPj,(.L_x_56 - _ZN13group_norm_v218gn_bwd_cuda_kernelI6__halfLi320ELi1ELi16ELi160ELi64ELb1ELb1ELi8ELi320ELi320ELi4ELb1ELi16ELb0ELb0ELNS_15WgradSyncMethodE3ENS_16CompileConditionILi1000EEEEEvPT_S6_S6_PKS5_S8_S8_S8_PKfflPfPj)
        .other          _ZN13group_norm_v218gn_bwd_cuda_kernelI6__halfLi320ELi1ELi16ELi160ELi64ELb1ELb1ELi8ELi320ELi320ELi4ELb1ELi16ELb0ELb0ELNS_15WgradSyncMethodE3ENS_16CompileConditionILi1000EEEEEvPT_S6_S6_PKS5_S8_S8_S8_PKfflPfPj,@"STO_CUDA_ENTRY STV_DEFAULT"
_ZN13group_norm_v218gn_bwd_cuda_kernelI6__halfLi320ELi1ELi16ELi160ELi64ELb1ELb1ELi8ELi320ELi320ELi4ELb1ELi16ELb0ELb0ELNS_15WgradSyncMethodE3ENS_16CompileConditionILi1000EEEEEvPT_S6_S6_PKS5_S8_S8_S8_PKfflPfPj:
.text._ZN13group_norm_v218gn_bwd_cuda_kernelI6__halfLi320ELi1ELi16ELi160ELi64ELb1ELb1ELi8ELi320ELi320ELi4ELb1ELi16ELb0ELb0ELNS_15WgradSyncMethodE3ENS_16CompileConditionILi1000EEEEEvPT_S6_S6_PKS5_S8_S8_S8_PKfflPfPj:
[----:B------:R-:W-:Y:S01]  /*0000*/  LDC R1, c[0x0][0x37c] ;  /* 0x0000df00ff017b82 */ /* 0x000fe20000000800 */
[----:B------:R-:W-:Y:S05]  /*0010*/  EXIT ;  /* 0x000000000000794d */ /* 0x000fea0003800000 */
.L_x_22:
        /* <DEDUP_REMOVED lines=14> */
.L_x_56:


//--------------------- .text._ZN13group_norm_v218gn_bwd_cuda_kernelI6__halfLi320ELi3ELi16ELi160ELi64ELb1ELb1ELi8ELi320ELi320ELi4ELb1ELi40ELb0ELb0ELNS_15WgradSyncMethodE3ENS_16CompileConditionILi1000EEEEEvPT_S6_S6_PKS5_S8_S8_S8_PKfflPfPj --------------------------
	.section	.text._ZN13group_norm_v218gn_bwd_cuda_kernelI6__halfLi320ELi3ELi16ELi160ELi64ELb1ELb1ELi8ELi320ELi320ELi4ELb1ELi40ELb0ELb0ELNS_15WgradSyncMethodE3ENS_16CompileConditionILi1000EEEEEvPT_S6_S6_PKS5_S8_S8_S8_PKfflPfPj,"ax",@progbits
	.align	128
        .global         _ZN13group_norm_v218gn_bwd_cuda_kernelI6__halfLi320ELi3ELi16ELi160ELi64ELb1ELb1ELi8ELi320ELi320ELi4ELb1ELi40ELb0ELb0ELNS_15WgradSyncMethodE3ENS_16CompileConditionILi1000EEEEEvPT_S6_S6_PKS5_S8_S8_S8_PKfflPfPj
        .type           _ZN13group_norm_v218gn_bwd_cuda_kernelI6__halfLi320ELi3ELi16ELi160ELi64ELb1ELb1ELi8ELi320ELi320ELi4ELb1ELi40ELb0ELb0ELNS_15WgradSyncMethodE3ENS_16CompileConditionILi1000EEEEEvPT_S6_S6_PKS5_S8_S8_S8_PKfflPfPj,@function
        .size           _ZN13group_norm_v218gn_bwd_cuda_kernelI6__halfLi320ELi3ELi16ELi160ELi64ELb1ELb1ELi8ELi320ELi320ELi4ELb1ELi40ELb0ELb0ELNS_15WgradSyncMethodE3ENS_16CompileConditionILi1000EEEEEvPT_S6_S6_PKS5_S8_S8_S8_PKfflPfPj,(.L_x_57 - _ZN13group_norm_v218gn_bwd_cuda_kernelI6__halfLi320ELi3ELi16ELi160ELi64ELb1ELb1ELi8ELi320ELi320ELi4ELb1ELi40ELb0ELb0ELNS_15WgradSyncMethodE3ENS_16CompileConditionILi1000EEEEEvPT_S6_S6_PKS5_S8_S8_S8_PKfflPfPj)
        .other          _ZN13group_norm_v218gn_bwd_cuda_kernelI6__halfLi320ELi3ELi16ELi160ELi64ELb1ELb1ELi8ELi320ELi320ELi4ELb1ELi40ELb0ELb0ELNS_15WgradSyncMethodE3ENS_16CompileConditionILi1000EEEEEvPT_S6_S6_PKS5_S8_S8_S8_PKfflPfPj,@"STO_CUDA_ENTRY STV_DEFAULT"
_ZN13group_norm_v218gn_bwd_cuda_kernelI6__halfLi320ELi3ELi16ELi160ELi64ELb1ELb1ELi8ELi320ELi320ELi4ELb1ELi40ELb0ELb0ELNS_15WgradSyncMethodE3ENS_16CompileConditionILi1000EEEEEvPT_S6_S6_PKS5_S8_S8_S8_PKfflPfPj:
.text._ZN13group_norm_v218gn_bwd_cuda_kernelI6__halfLi320ELi3ELi16ELi160ELi64ELb1ELb1ELi8ELi320ELi320ELi4ELb1ELi40ELb0ELb0ELNS_15WgradSyncMethodE3ENS_16CompileConditionILi1000EEEEEvPT_S6_S6_PKS5_S8_S8_S8_PKfflPfPj:
[----:B------:R-:W-:Y:S01]  /*0000*/  LDC R1, c[0x0][0x37c] ;  /* 0x0000df00ff017b82 */ /* 0x000fe20000000800 */
[----:B------:R-:W-:Y:S05]  /*0010*/  EXIT ;  /* 0x000000000000794d */ /* 0x000fea0003800000 */
.L_x_23:
        /* <DEDUP_REMOVED lines=14> */
.L_x_57:


//--------------------- .text._ZN13group_norm_v218gn_bwd_cuda_kernelI6__halfLi320ELi1ELi16ELi160ELi64ELb1ELb1ELi16ELi320ELi320ELi4ELb1ELi32ELb0ELb0ELNS_15WgradSyncMethodE3ENS_16CompileConditionILi1000EEEEEvPT_S6_S6_PKS5_S8_S8_S8_PKfflPfPj --------------------------
	.section	.text._ZN13group_norm_v218gn_bwd_cuda_kernelI6__halfLi320ELi1ELi16ELi160ELi64ELb1ELb1ELi16ELi320ELi320ELi4ELb1ELi32ELb0ELb0ELNS_15WgradSyncMethodE3ENS_16CompileConditionILi1000EEEEEvPT_S6_S6_PKS5_S8_S8_S8_PKfflPfPj,"ax",@progbits
	.align	128
        .global         _ZN13group_norm_v218gn_bwd_cuda_kernelI6__halfLi320ELi1ELi16ELi160ELi64ELb1ELb1ELi16ELi320ELi320ELi4ELb1ELi32ELb0ELb0ELNS_15WgradSyncMethodE3ENS_16CompileConditionILi1000EEEEEvPT_S6_S6_PKS5_S8_S8_S8_PKfflPfPj
        .type           _ZN13group_norm_v218gn_bwd_cuda_kernelI6__halfLi320ELi1ELi16ELi160ELi64ELb1ELb1ELi16ELi320ELi320ELi4ELb1ELi32ELb0ELb0ELNS_15WgradSyncMethodE3ENS_16CompileConditionILi1000EEEEEvPT_S6_S6_PKS5_S8_S8_S8_PKfflPfPj,@function
        .size           _ZN13group_norm_v218gn_bwd_cuda_kernelI6__halfLi320ELi1ELi16ELi160ELi64ELb1ELb1ELi16ELi320ELi320ELi4ELb1ELi32ELb0ELb0ELNS_15WgradSyncMethodE3ENS_16CompileConditionILi1000EEEEEvPT_S6_S6_PKS5_S8_S8_S8_PKfflPfPj,(.L_x_58 - _ZN13group_norm_v218gn_bwd_cuda_kernelI6__halfLi320ELi1ELi16ELi160ELi64ELb1ELb1ELi16ELi320ELi320ELi4ELb1ELi32ELb0ELb0ELNS_15WgradSyncMethodE3ENS_16CompileConditionILi1000EEEEEvPT_S6_S6_PKS5_S8_S8_S8_PKfflPfPj)
        .other          _ZN13group_norm_v218gn_bwd_cuda_kernelI6__halfLi320ELi1ELi16ELi160ELi64ELb1ELb1ELi16ELi320ELi320ELi4ELb1ELi32ELb0ELb0ELNS_15WgradSyncMethodE3ENS_16CompileConditionILi1000EEEEEvPT_S6_S6_PKS5_S8_S8_S8_PKfflPfPj,@"STO_CUDA_ENTRY STV_DEFAULT"
_ZN13group_norm_v218gn_bwd_cuda_kernelI6__halfLi320ELi1ELi16ELi160ELi64ELb1ELb1ELi16ELi320ELi320ELi4ELb1ELi32ELb0ELb0ELNS_15WgradSyncMethodE3ENS_16CompileConditionILi1000EEEEEvPT_S6_S6_PKS5_S8_S8_S8_PKfflPfPj:
.text._ZN13group_norm_v218gn_bwd_cuda_kernelI6__halfLi320ELi1ELi16ELi160ELi64ELb1ELb1ELi16ELi320ELi320ELi4ELb1ELi32ELb0ELb0ELNS_15WgradSyncMethodE3ENS_16CompileConditionILi1000EEEEEvPT_S6_S6_PKS5_S8_S8_S8_PKfflPfPj:
[----:B------:R-:W-:Y:S01]  /*0000*/  LDC R1, c[0x0][0x37c] ;  /* 0x0000df00ff017b82 */ /* 0x000fe20000000800 */
[----:B------:R-:W-:Y:S05]  /*0010*/  EXIT ;  /* 0x000000000000794d */ /* 0x000fea0003800000 */
.L_x_24:
        /* <DEDUP_REMOVED lines=14> */
.L_x_58:


//--------------------- .text._ZN13group_norm_v218gn_bwd_cuda_kernelI6__halfLi320ELi3ELi16ELi160ELi64ELb1ELb1ELi16ELi320ELi320ELi4ELb1ELi80ELb0ELb0ELNS_15WgradSyncMethodE3ENS_16CompileConditionILi1000EEEEEvPT_S6_S6_PKS5_S8_S8_S8_PKfflPfPj --------------------------
	.section	.text._ZN13group_norm_v218gn_bwd_cuda_kernelI6__halfLi320ELi3ELi16ELi160ELi64ELb1ELb1ELi16ELi320ELi320ELi4ELb1ELi80ELb0ELb0ELNS_15WgradSyncMethodE3ENS_16CompileConditionILi1000EEEEEvPT_S6_S6_PKS5_S8_S8_S8_PKfflPfPj,"ax",@progbits
	.align	128
        .global         _ZN13group_norm_v218gn_bwd_cuda_kernelI6__halfLi320ELi3ELi16ELi160ELi64ELb1ELb1ELi16ELi320ELi320ELi4ELb1ELi80ELb0ELb0ELNS_15WgradSyncMethodE3ENS_16CompileConditionILi1000EEEEEvPT_S6_S6_PKS5_S8_S8_S8_PKfflPfPj
        .type           _ZN13group_norm_v218gn_bwd_cuda_kernelI6__halfLi320ELi3ELi16ELi160ELi64ELb1ELb1ELi16ELi320ELi320ELi4ELb1ELi80ELb0ELb0ELNS_15WgradSyncMethodE3ENS_16CompileConditionILi1000EEEEEvPT_S6_S6_PKS5_S8_S8_S8_PKfflPfPj,@function
        .size           _ZN13group_norm_v218gn_bwd_cuda_kernelI6__halfLi320ELi3ELi16ELi160ELi64ELb1ELb1ELi16ELi320ELi320ELi4ELb1ELi80ELb0ELb0ELNS_15WgradSyncMethodE3ENS_16CompileConditionILi1000EEEEEvPT_S6_S6_PKS5_S8_S8_S8_PKfflPfPj,(.L_x_59 - _ZN13group_norm_v218gn_bwd_cuda_kernelI6__halfLi320ELi3ELi16ELi160ELi64ELb1ELb1ELi16ELi320ELi320ELi4ELb1ELi80ELb0ELb0ELNS_15WgradSyncMethodE3ENS_16CompileConditionILi1000EEEEEvPT_S6_S6_PKS5_S8_S8_S8_PKfflPfPj)
        .other          _ZN13group_norm_v218gn_bwd_cuda_kernelI6__halfLi320ELi3ELi16ELi160ELi64ELb1ELb1ELi16ELi320ELi320ELi4ELb1ELi80ELb0ELb0ELNS_15WgradSyncMethodE3ENS_16CompileConditionILi1000EEEEEvPT_S6_S6_PKS5_S8_S8_S8_PKfflPfPj,@"STO_CUDA_ENTRY STV_DEFAULT"
_ZN13group_norm_v218gn_bwd_cuda_kernelI6__halfLi320ELi3ELi16ELi160ELi64ELb1ELb1ELi16ELi320ELi320ELi4ELb1ELi80ELb0ELb0ELNS_15WgradSyncMethodE3ENS_16CompileConditionILi1000EEEEEvPT_S6_S6_PKS5_S8_S8_S8_PKfflPfPj:
.text._ZN13group_norm_v218gn_bwd_cuda_kernelI6__halfLi320ELi3ELi16ELi160ELi64ELb1ELb1ELi16ELi320ELi320ELi4ELb1ELi80ELb0ELb0ELNS_15WgradSyncMethodE3ENS_16CompileConditionILi1000EEEEEvPT_S6_S6_PKS5_S8_S8_S8_PKfflPfPj:
[----:B------:R-:W-:Y:S01]  /*0000*/  LDC R1, c[0x0][0x37c] ;  /* 0x0000df00ff017b82 */ /* 0x000fe20000000800 */
[----:B------:R-:W-:Y:S05]  /*0010*/  EXIT ;  /* 0x000000000000794d */ /* 0x000fea0003800000 */
.L_x_25:
        /* <DEDUP_REMOVED lines=14> */
.L_x_59:


//--------------------- .text._ZN13group_norm_v218gn_bwd_cuda_kernelI6__halfLi320ELi1ELi16ELi160ELi64ELb1ELb1ELi32ELi320ELi320ELi4ELb1ELi72ELb0ELb0ELNS_15WgradSyncMethodE1ENS_16CompileConditionILi1000EEEEEvPT_S6_S6_PKS5_S8_S8_S8_PKfflPfPj --------------------------
	.section	.text._ZN13group_norm_v218gn_bwd_cuda_kernelI6__halfLi320ELi1ELi16ELi160ELi64ELb1ELb1ELi32ELi320ELi320ELi4ELb1ELi72ELb0ELb0ELNS_15WgradSyncMethodE1ENS_16CompileConditionILi1000EEEEEvPT_S6_S6_PKS5_S8_S8_S8_PKfflPfPj,"ax",@progbits
	.align	128
        .global         _ZN13group_norm_v218gn_bwd_cuda_kernelI6__halfLi320ELi1ELi16ELi160ELi64ELb1ELb1ELi32ELi320ELi320ELi4ELb1ELi72ELb0ELb0ELNS_15WgradSyncMethodE1ENS_16CompileConditionILi1000EEEEEvPT_S6_S6_PKS5_S8_S8_S8_PKfflPfPj
        .type           _ZN13group_norm_v218gn_bwd_cuda_kernelI6__halfLi320ELi1ELi16ELi160ELi64ELb1ELb1ELi32ELi320ELi320ELi4ELb1ELi72ELb0ELb0ELNS_15WgradSyncMethodE1ENS_16CompileConditionILi1000EEEEEvPT_S6_S6_PKS5_S8_S8_S8_PKfflPfPj,@function
        .size           _ZN13group_norm_v218gn_bwd_cuda_kernelI6__halfLi320ELi1ELi16ELi160ELi64ELb1ELb1ELi32ELi320ELi320ELi4ELb1ELi72ELb0ELb0ELNS_15WgradSyncMethodE1ENS_16CompileConditionILi1000EEEEEvPT_S6_S6_PKS5_S8_S8_S8_PKfflPfPj,(.L_x_60 - _ZN13group_norm_v218gn_bwd_cuda_kernelI6__halfLi320ELi1ELi16ELi160ELi64ELb1ELb1ELi32ELi320ELi320ELi4ELb1ELi72ELb0ELb0ELNS_15WgradSyncMethodE1ENS_16CompileConditionILi1000EEEEEvPT_S6_S6_PKS5_S8_S8_S8_PKfflPfPj)
        .other          _ZN13group_norm_v218gn_bwd_cuda_kernelI6__halfLi320ELi1ELi16ELi160ELi64ELb1ELb1ELi32ELi320ELi320ELi4ELb1ELi72ELb0ELb0ELNS_15WgradSyncMethodE1ENS_16CompileConditionILi1000EEEEEvPT_S6_S6_PKS5_S8_S8_S8_PKfflPfPj,@"STO_CUDA_ENTRY STV_DEFAULT"
_ZN13group_norm_v218gn_bwd_cuda_kernelI6__halfLi320ELi1ELi16ELi160ELi64ELb1ELb1ELi32ELi320ELi320ELi4ELb1ELi72ELb0ELb0ELNS_15WgradSyncMethodE1ENS_16CompileConditionILi1000EEEEEvPT_S6_S6_PKS5_S8_S8_S8_PKfflPfPj:
.text._ZN13group_norm_v218gn_bwd_cuda_kernelI6__halfLi320ELi1ELi16ELi160ELi64ELb1ELb1ELi32ELi320ELi320ELi4ELb1ELi72ELb0ELb0ELNS_15WgradSyncMethodE1ENS_16CompileConditionILi1000EEEEEvPT_S6_S6_PKS5_S8_S8_S8_PKfflPfPj:
[----:B------:R-:W-:Y:S01]  /*0000*/  LDC R1, c[0x0][0x37c] ;  /* 0x0000df00ff017b82 */ /* 0x000fe20000000800 */
[----:B------:R-:W-:Y:S05]  /*0010*/  EXIT ;  /* 0x000000000000794d */ /* 0x000fea0003800000 */
.L_x_26:
        /* <DEDUP_REMOVED lines=14> */
.L_x_60:


//--------------------- .text._ZN13group_norm_v218gn_bwd_cuda_kernelI6__halfLi320ELi1ELi16ELi160ELi64ELb1ELb1ELi32ELi320ELi320ELi4ELb1ELi72ELb0ELb1ELNS_15WgradSyncMethodE1ENS_16CompileConditionILi1000EEEEEvPT_S6_S6_PKS5_S8_S8_S8_PKfflPfPj --------------------------
	.section	.text._ZN13group_norm_v218gn_bwd_cuda_kernelI6__halfLi320ELi1ELi16ELi160ELi64ELb1ELb1ELi32ELi320ELi320ELi4ELb1ELi72ELb0ELb1ELNS_15WgradSyncMethodE1ENS_16CompileConditionILi1000EEEEEvPT_S6_S6_PKS5_S8_S8_S8_PKfflPfPj,"ax",@progbits
	.align	128
        .global         _ZN13group_norm_v218gn_bwd_cuda_kernelI6__halfLi320ELi1ELi16ELi160ELi64ELb1ELb1ELi32ELi320ELi320ELi4ELb1ELi72ELb0ELb1ELNS_15WgradSyncMethodE1ENS_16CompileConditionILi1000EEEEEvPT_S6_S6_PKS5_S8_S8_S8_PKfflPfPj
        .type           _ZN13group_norm_v218gn_bwd_cuda_kernelI6__halfLi320ELi1ELi16ELi160ELi64ELb1ELb1ELi32ELi320ELi320ELi4ELb1ELi72ELb0ELb1ELNS_15WgradSyncMethodE1ENS_16CompileConditionILi1000EEEEEvPT_S6_S6_PKS5_S8_S8_S8_PKfflPfPj,@function
        .size           _ZN13group_norm_v218gn_bwd_cuda_kernelI6__halfLi320ELi1ELi16ELi160ELi64ELb1ELb1ELi32ELi320ELi320ELi4ELb1ELi72ELb0ELb1ELNS_15WgradSyncMethodE1ENS_16CompileConditionILi1000EEEEEvPT_S6_S6_PKS5_S8_S8_S8_PKfflPfPj,(.L_x_61 - _ZN13group_norm_v218gn_bwd_cuda_kernelI6__halfLi320ELi1ELi16ELi160ELi64ELb1ELb1ELi32ELi320ELi320ELi4ELb1ELi72ELb0ELb1ELNS_15WgradSyncMethodE1ENS_16CompileConditionILi1000EEEEEvPT_S6_S6_PKS5_S8_S8_S8_PKfflPfPj)
        .other          _ZN13group_norm_v218gn_bwd_cuda_kernelI6__halfLi320ELi1ELi16ELi160ELi64ELb1ELb1ELi32ELi320ELi320ELi4ELb1ELi72ELb0ELb1ELNS_15WgradSyncMethodE1ENS_16CompileConditionILi1000EEEEEvPT_S6_S6_PKS5_S8_S8_S8_PKfflPfPj,@"STO_CUDA_ENTRY STV_DEFAULT"
_ZN13group_norm_v218gn_bwd_cuda_kernelI6__halfLi320ELi1ELi16ELi160ELi64ELb1ELb1ELi32ELi320ELi320ELi4ELb1ELi72ELb0ELb1ELNS_15WgradSyncMethodE1ENS_16CompileConditionILi1000EEEEEvPT_S6_S6_PKS5_S8_S8_S8_PKfflPfPj:
.text._ZN13group_norm_v218gn_bwd_cuda_kernelI6__halfLi320ELi1ELi16ELi160ELi64ELb1ELb1ELi32ELi320ELi320ELi4ELb1ELi72ELb0ELb1ELNS_15WgradSyncMethodE1ENS_16CompileConditionILi1000EEEEEvPT_S6_S6_PKS5_S8_S8_S8_PKfflPfPj:
[----:B------:R-:W-:Y:S01]  /*0000*/  LDC R1, c[0x0][0x37c] ;  /* 0x0000df00ff017b82 */ /* 0x000fe20000000800 */
[----:B------:R-:W-:Y:S05]  /*0010*/  EXIT ;  /* 0x000000000000794d */ /* 0x000fea0003800000 */
.L_x_27:
        /* <DEDUP_REMOVED lines=14> */
.L_x_61:


//--------------------- .text._ZN13group_norm_v218gn_bwd_cuda_kernelI6__halfLi320ELi3ELi16ELi160ELi64ELb1ELb1ELi32ELi320ELi320ELi4ELb1ELi168ELb0ELb0ELNS_15WgradSyncMethodE3ENS_16CompileConditionILi1000EEEEEvPT_S6_S6_PKS5_S8_S8_S8_PKfflPfPj --------------------------
	.section	.text._ZN13group_norm_v218gn_bwd_cuda_kernelI6__halfLi320ELi3ELi16ELi160ELi64ELb1ELb1ELi32ELi320ELi320ELi4ELb1ELi168ELb0ELb0ELNS_15WgradSyncMethodE3ENS_16CompileConditionILi1000EEEEEvPT_S6_S6_PKS5_S8_S8_S8_PKfflPfPj,"ax",@progbits
	.align	128
        .global         _ZN13group_norm_v218gn_bwd_cuda_kernelI6__halfLi320ELi3ELi16ELi160ELi64ELb1ELb1ELi32ELi320ELi320ELi4ELb1ELi168ELb0ELb0ELNS_15WgradSyncMethodE3ENS_16CompileConditionILi1000EEEEEvPT_S6_S6_PKS5_S8_S8_S8_PKfflPfPj
        .type           _ZN13group_norm_v218gn_bwd_cuda_kernelI6__halfLi320ELi3ELi16ELi160ELi64ELb1ELb1ELi32ELi320ELi320ELi4ELb1ELi168ELb0ELb0ELNS_15WgradSyncMethodE3ENS_16CompileConditionILi1000EEEEEvPT_S6_S6_PKS5_S8_S8_S8_PKfflPfPj,@function
        .size           _ZN13group_norm_v218gn_bwd_cuda_kernelI6__halfLi320ELi3ELi16ELi160ELi64ELb1ELb1ELi32ELi320ELi320ELi4ELb1ELi168ELb0ELb0ELNS_15WgradSyncMethodE3ENS_16CompileConditionILi1000EEEEEvPT_S6_S6_PKS5_S8_S8_S8_PKfflPfPj,(.L_x_62 - _ZN13group_norm_v218gn_bwd_cuda_kernelI6__halfLi320ELi3ELi16ELi160ELi64ELb1ELb1ELi32ELi320ELi320ELi4ELb1ELi168ELb0ELb0ELNS_15WgradSyncMethodE3ENS_16CompileConditionILi1000EEEEEvPT_S6_S6_PKS5_S8_S8_S8_PKfflPfPj)
        .other          _ZN13group_norm_v218gn_bwd_cuda_kernelI6__halfLi320ELi3ELi16ELi160ELi64ELb1ELb1ELi32ELi320ELi320ELi4ELb1ELi168ELb0ELb0ELNS_15WgradSyncMethodE3ENS_16CompileConditionILi1000EEEEEvPT_S6_S6_PKS5_S8_S8_S8_PKfflPfPj,@"STO_CUDA_ENTRY STV_DEFAULT"
_ZN13group_norm_v218gn_bwd_cuda_kernelI6__halfLi320ELi3ELi16ELi160ELi64ELb1ELb1ELi32ELi320ELi320ELi4ELb1ELi168ELb0ELb0ELNS_15WgradSyncMethodE3ENS_16CompileConditionILi1000EEEEEvPT_S6_S6_PKS5_S8_S8_S8_PKfflPfPj:
.text._ZN13group_norm_v218gn_bwd_cuda_kernelI6__halfLi320ELi3ELi16ELi160ELi64ELb1ELb1ELi32ELi320ELi320ELi4ELb1ELi168ELb0ELb0ELNS_15WgradSyncMethodE3ENS_16CompileConditionILi1000EEEEEvPT_S6_S6_PKS5_S8_S8_S8_PKfflPfPj:
[----:B------:R-:W-:Y:S01]  /*0000*/  LDC R1, c[0x0][0x37c] ;  /* 0x0000df00ff017b82 */ /* 0x000fe20000000800 */
[----:B------:R-:W-:Y:S05]  /*0010*/  EXIT ;  /* 0x000000000000794d */ /* 0x000fea0003800000 */
.L_x_28:
        /* <DEDUP_REMOVED lines=14> */
.L_x_62:


//--------------------- .text._ZN13group_norm_v218gn_bwd_cuda_kernelI6__halfLi320ELi1ELi16ELi160ELi64ELb1ELb1ELi64ELi320ELi320ELi4ELb1ELi144ELb0ELb0ELNS_15WgradSyncMethodE3ENS_16CompileConditionILi1000EEEEEvPT_S6_S6_PKS5_S8_S8_S8_PKfflPfPj --------------------------
	.section	.text._ZN13group_norm_v218gn_bwd_cuda_kernelI6__halfLi320ELi1ELi16ELi160ELi64ELb1ELb1ELi64ELi320ELi320ELi4ELb1ELi144ELb0ELb0ELNS_15WgradSyncMethodE3ENS_16CompileConditionILi1000EEEEEvPT_S6_S6_PKS5_S8_S8_S8_PKfflPfPj,"ax",@progbits
	.align	128
        .global         _ZN13group_norm_v218gn_bwd_cuda_kernelI6__halfLi320ELi1ELi16ELi160ELi64ELb1ELb1ELi64ELi320ELi320ELi4ELb1ELi144ELb0ELb0ELNS_15WgradSyncMethodE3ENS_16CompileConditionILi1000EEEEEvPT_S6_S6_PKS5_S8_S8_S8_PKfflPfPj
        .type           _ZN13group_norm_v218gn_bwd_cuda_kernelI6__halfLi320ELi1ELi16ELi160ELi64ELb1ELb1ELi64ELi320ELi320ELi4ELb1ELi144ELb0ELb0ELNS_15WgradSyncMethodE3ENS_16CompileConditionILi1000EEEEEvPT_S6_S6_PKS5_S8_S8_S8_PKfflPfPj,@function
        .size           _ZN13group_norm_v218gn_bwd_cuda_kernelI6__halfLi320ELi1ELi16ELi160ELi64ELb1ELb1ELi64ELi320ELi320ELi4ELb1ELi144ELb0ELb0ELNS_15WgradSyncMethodE3ENS_16CompileConditionILi1000EEEEEvPT_S6_S6_PKS5_S8_S8_S8_PKfflPfPj,(.L_x_63 - _ZN13group_norm_v218gn_bwd_cuda_kernelI6__halfLi320ELi1ELi16ELi160ELi64ELb1ELb1ELi64ELi320ELi320ELi4ELb1ELi144ELb0ELb0ELNS_15WgradSyncMethodE3ENS_16CompileConditionILi1000EEEEEvPT_S6_S6_PKS5_S8_S8_S8_PKfflPfPj)
        .other          _ZN13group_norm_v218gn_bwd_cuda_kernelI6__halfLi320ELi1ELi16ELi160ELi64ELb1ELb1ELi64ELi320ELi320ELi4ELb1ELi144ELb0ELb0ELNS_15WgradSyncMethodE3ENS_16CompileConditionILi1000EEEEEvPT_S6_S6_PKS5_S8_S8_S8_PKfflPfPj,@"STO_CUDA_ENTRY STV_DEFAULT"
_ZN13group_norm_v218gn_bwd_cuda_kernelI6__halfLi320ELi1ELi16ELi160ELi64ELb1ELb1ELi64ELi320ELi320ELi4ELb1ELi144ELb0ELb0ELNS_15WgradSyncMethodE3ENS_16CompileConditionILi1000EEEEEvPT_S6_S6_PKS5_S8_S8_S8_PKfflPfPj:
.text._ZN13group_norm_v218gn_bwd_cuda_kernelI6__halfLi320ELi1ELi16ELi160ELi64ELb1ELb1ELi64ELi320ELi320ELi4ELb1ELi144ELb0ELb0ELNS_15WgradSyncMethodE3ENS_16CompileConditionILi1000EEEEEvPT_S6_S6_PKS5_S8_S8_S8_PKfflPfPj:
[----:B------:R-:W-:Y:S01]  /*0000*/  LDC R1, c[0x0][0x37c] ;  /* 0x0000df00ff017b82 */ /* 0x000fe20000000800 */
[----:B------:R-:W-:Y:S05]  /*0010*/  EXIT ;  /* 0x000000000000794d */ /* 0x000fea0003800000 */
.L_x_29:
        /* <DEDUP_REMOVED lines=14> */
.L_x_63:


//--------------------- .text._ZN13group_norm_v214gn_cuda_kernelI6__halfLi320ELi1ELi32ELi80ELi64ELb0ELi64ELi80ELi80ELi4ELb0ELi116ELb0ELb0ENS_16CompileConditionILi1000EEEEEvPT_PKS4_S7_S7_flPfS8_Pj --------------------------
	.section	.text._ZN13group_norm_v214gn_cuda_kernelI6__halfLi320ELi1ELi32ELi80ELi64ELb0ELi64ELi80ELi80ELi4ELb0ELi116ELb0ELb0ENS_16CompileConditionILi1000EEEEEvPT_PKS4_S7_S7_flPfS8_Pj,"ax",@progbits
	.align	128
        .global         _ZN13group_norm_v214gn_cuda_kernelI6__halfLi320ELi1ELi32ELi80ELi64ELb0ELi64ELi80ELi80ELi4ELb0ELi116ELb0ELb0ENS_16CompileConditionILi1000EEEEEvPT_PKS4_S7_S7_flPfS8_Pj
        .type           _ZN13group_norm_v214gn_cuda_kernelI6__halfLi320ELi1ELi32ELi80ELi64ELb0ELi64ELi80ELi80ELi4ELb0ELi116ELb0ELb0ENS_16CompileConditionILi1000EEEEEvPT_PKS4_S7_S7_flPfS8_Pj,@function
        .size           _ZN13group_norm_v214gn_cuda_kernelI6__halfLi320ELi1ELi32ELi80ELi64ELb0ELi64ELi80ELi80ELi4ELb0ELi116ELb0ELb0ENS_16CompileConditionILi1000EEEEEvPT_PKS4_S7_S7_flPfS8_Pj,(.L_x_64 - _ZN13group_norm_v214gn_cuda_kernelI6__halfLi320ELi1ELi32ELi80ELi64ELb0ELi64ELi80ELi80ELi4ELb0ELi116ELb0ELb0ENS_16CompileConditionILi1000EEEEEvPT_PKS4_S7_S7_flPfS8_Pj)
        .other          _ZN13group_norm_v214gn_cuda_kernelI6__halfLi320ELi1ELi32ELi80ELi64ELb0ELi64ELi80ELi80ELi4ELb0ELi116ELb0ELb0ENS_16CompileConditionILi1000EEEEEvPT_PKS4_S7_S7_flPfS8_Pj,@"STO_CUDA_ENTRY STV_DEFAULT"
_ZN13group_norm_v214gn_cuda_kernelI6__halfLi320ELi1ELi32ELi80ELi64ELb0ELi64ELi80ELi80ELi4ELb0ELi116ELb0ELb0ENS_16CompileConditionILi1000EEEEEvPT_PKS4_S7_S7_flPfS8_Pj:
.text._ZN13group_norm_v214gn_cuda_kernelI6__halfLi320ELi1ELi32ELi80ELi64ELb0ELi64ELi80ELi80ELi4ELb0ELi116ELb0ELb0ENS_16CompileConditionILi1000EEEEEvPT_PKS4_S7_S7_flPfS8_Pj:
[----:B------:R-:W-:Y:S01]  /*0000*/  LDC R1, c[0x0][0x37c] ;  /* 0x0000df00ff017b82 */ /* 0x000fe20000000800 */
[----:B------:R-:W-:Y:S05]  /*0010*/  EXIT ;  /* 0x000000000000794d */ /* 0x000fea0003800000 */
.L_x_30:
        /* <DEDUP_REMOVED lines=14> */
.L_x_64:


//--------------------- .text._ZN13group_norm_v214gn_cuda_kernelI6__halfLi320ELi1ELi32ELi80ELi64ELb0ELi64ELi80ELi80ELi4ELb0ELi148ELb0ELb0ENS_16CompileConditionILi1000EEEEEvPT_PKS4_S7_S7_flPfS8_Pj --------------------------
	.section	.text._ZN13group_norm_v214gn_cuda_kernelI6__halfLi320ELi1ELi32ELi80ELi64ELb0ELi64ELi80ELi80ELi4ELb0ELi148ELb0ELb0ENS_16CompileConditionILi1000EEEEEvPT_PKS4_S7_S7_flPfS8_Pj,"ax",@progbits
	.align	128
        .global         _ZN13group_norm_v214gn_cuda_kernelI6__halfLi320ELi1ELi32ELi80ELi64ELb0ELi64ELi80ELi80ELi4ELb0ELi148ELb0ELb0ENS_16CompileConditionILi1000EEEEEvPT_PKS4_S7_S7_flPfS8_Pj
        .type           _ZN13group_norm_v214gn_cuda_kernelI6__halfLi320ELi1ELi32ELi80ELi64ELb0ELi64ELi80ELi80ELi4ELb0ELi148ELb0ELb0ENS_16CompileConditionILi1000EEEEEvPT_PKS4_S7_S7_flPfS8_Pj,@function
        .size           _ZN13group_norm_v214gn_cuda_kernelI6__halfLi320ELi1ELi32ELi80ELi64ELb0ELi64ELi80ELi80ELi4ELb0ELi148ELb0ELb0ENS_16CompileConditionILi1000EEEEEvPT_PKS4_S7_S7_flPfS8_Pj,(.L_x_65 - _ZN13group_norm_v214gn_cuda_kernelI6__halfLi320ELi1ELi32ELi80ELi64ELb0ELi64ELi80ELi80ELi4ELb0ELi148ELb0ELb0ENS_16CompileConditionILi1000EEEEEvPT_PKS4_S7_S7_flPfS8_Pj)
        .other          _ZN13group_norm_v214gn_cuda_kernelI6__halfLi320ELi1ELi32ELi80ELi64ELb0ELi64ELi80ELi80ELi4ELb0ELi148ELb0ELb0ENS_16CompileConditionILi1000EEEEEvPT_PKS4_S7_S7_flPfS8_Pj,@"STO_CUDA_ENTRY STV_DEFAULT"
_ZN13group_norm_v214gn_cuda_kernelI6__halfLi320ELi1ELi32ELi80ELi64ELb0ELi64ELi80ELi80ELi4ELb0ELi148ELb0ELb0ENS_16CompileConditionILi1000EEEEEvPT_PKS4_S7_S7_flPfS8_Pj:
.text._ZN13group_norm_v214gn_cuda_kernelI6__halfLi320ELi1ELi32ELi80ELi64ELb0ELi64ELi80ELi80ELi4ELb0ELi148ELb0ELb0ENS_16CompileConditionILi1000EEEEEvPT_PKS4_S7_S7_flPfS8_Pj:
[----:B------:R-:W-:Y:S01]  /*0000*/  LDC R1, c[0x0][0x37c] ;  /* 0x0000df00ff017b82 */ /* 0x000fe20000000800 */
[----:B------:R-:W-:Y:S05]  /*0010*/  EXIT ;  /* 0x000000000000794d */ /* 0x000fea0003800000 */
.L_x_31:
        /* <DEDUP_REMOVED lines=14> */
.L_x_65:


//--------------------- .text._ZN13group_norm_v214gn_cuda_kernelI6__halfLi320ELi1ELi16ELi160ELi64ELb1ELi64ELi160ELi160ELi4ELb0ELi116ELb0ELb0ENS_16CompileConditionILi1000EEEEEvPT_PKS4_S7_S7_flPfS8_Pj --------------------------
	.section	.text._ZN13group_norm_v214gn_cuda_kernelI6__halfLi320ELi1ELi16ELi160ELi64ELb1ELi64ELi160ELi160ELi4ELb0ELi116ELb0ELb0ENS_16CompileConditionILi1000EEEEEvPT_PKS4_S7_S7_flPfS8_Pj,"ax",@progbits
	.align	128
        .global         _ZN13group_norm_v214gn_cuda_kernelI6__halfLi320ELi1ELi16ELi160ELi64ELb1ELi64ELi160ELi160ELi4ELb0ELi116ELb0ELb0ENS_16CompileConditionILi1000EEEEEvPT_PKS4_S7_S7_flPfS8_Pj
        .type           _ZN13group_norm_v214gn_cuda_kernelI6__halfLi320ELi1ELi16ELi160ELi64ELb1ELi64ELi160ELi160ELi4ELb0ELi116ELb0ELb0ENS_16CompileConditionILi1000EEEEEvPT_PKS4_S7_S7_flPfS8_Pj,@function
        .size           _ZN13group_norm_v214gn_cuda_kernelI6__halfLi320ELi1ELi16ELi160ELi64ELb1ELi64ELi160ELi160ELi4ELb0ELi116ELb0ELb0ENS_16CompileConditionILi1000EEEEEvPT_PKS4_S7_S7_flPfS8_Pj,(.L_x_66 - _ZN13group_norm_v214gn_cuda_kernelI6__halfLi320ELi1ELi16ELi160ELi64ELb1ELi64ELi160ELi160ELi4ELb0ELi116ELb0ELb0ENS_16CompileConditionILi1000EEEEEvPT_PKS4_S7_S7_flPfS8_Pj)
        .other          _ZN13group_norm_v214gn_cuda_kernelI6__halfLi320ELi1ELi16ELi160ELi64ELb1ELi64ELi160ELi160ELi4ELb0ELi116ELb0ELb0ENS_16CompileConditionILi1000EEEEEvPT_PKS4_S7_S7_flPfS8_Pj,@"STO_CUDA_ENTRY STV_DEFAULT"
_ZN13group_norm_v214gn_cuda_kernelI6__halfLi320ELi1ELi16ELi160ELi64ELb1ELi64ELi160ELi160ELi4ELb0ELi116ELb0ELb0ENS_16CompileConditionILi1000EEEEEvPT_PKS4_S7_S7_flPfS8_Pj:
.text._ZN13group_norm_v214gn_cuda_kernelI6__halfLi320ELi1ELi16ELi160ELi64ELb1ELi64ELi160ELi160ELi4ELb0ELi116ELb0ELb0ENS_16CompileConditionILi1000EEEEEvPT_PKS4_S7_S7_flPfS8_Pj:
[----:B------:R-:W-:Y:S01]  /*0000*/  LDC R1, c[0x0][0x37c] ;  /* 0x0000df00ff017b82 */ /* 0x000fe20000000800 */
[----:B------:R-:W-:Y:S05]  /*0010*/  EXIT ;  /* 0x000000000000794d */ /* 0x000fea0003800000 */
.L_x_32:
        /* <DEDUP_REMOVED lines=14> */
.L_x_66:


//--------------------- .text._ZN13group_norm_v214gn_cuda_kernelI6__halfLi320ELi1ELi16ELi160ELi64ELb1ELi64ELi160ELi160ELi4ELb0ELi148ELb0ELb0ENS_16CompileConditionILi1000EEEEEvPT_PKS4_S7_S7_flPfS8_Pj --------------------------
	.section	.text._ZN13group_norm_v214gn_cuda_kernelI6__halfLi320ELi1ELi16ELi160ELi64ELb1ELi64ELi160ELi160ELi4ELb0ELi148ELb0ELb0ENS_16CompileConditionILi1000EEEEEvPT_PKS4_S7_S7_flPfS8_Pj,"ax",@progbits
	.align	128
        .global         _ZN13group_norm_v214gn_cuda_kernelI6__halfLi320ELi1ELi16ELi160ELi64ELb1ELi64ELi160ELi160ELi4ELb0ELi148ELb0ELb0ENS_16CompileConditionILi1000EEEEEvPT_PKS4_S7_S7_flPfS8_Pj
        .type           _ZN13group_norm_v214gn_cuda_kernelI6__halfLi320ELi1ELi16ELi160ELi64ELb1ELi64ELi160ELi160ELi4ELb0ELi148ELb0ELb0ENS_16CompileConditionILi1000EEEEEvPT_PKS4_S7_S7_flPfS8_Pj,@function
        .size           _ZN13group_norm_v214gn_cuda_kernelI6__halfLi320ELi1ELi16ELi160ELi64ELb1ELi64ELi160ELi160ELi4ELb0ELi148ELb0ELb0ENS_16CompileConditionILi1000EEEEEvPT_PKS4_S7_S7_flPfS8_Pj,(.L_x_67 - _ZN13group_norm_v214gn_cuda_kernelI6__halfLi320ELi1ELi16ELi160ELi64ELb1ELi64ELi160ELi160ELi4ELb0ELi148ELb0ELb0ENS_16CompileConditionILi1000EEEEEvPT_PKS4_S7_S7_flPfS8_Pj)
        .other          _ZN13group_norm_v214gn_cuda_kernelI6__halfLi320ELi1ELi16ELi160ELi64ELb1ELi64ELi160ELi160ELi4ELb0ELi148ELb0ELb0ENS_16CompileConditionILi1000EEEEEvPT_PKS4_S7_S7_flPfS8_Pj,@"STO_CUDA_ENTRY STV_DEFAULT"
_ZN13group_norm_v214gn_cuda_kernelI6__halfLi320ELi1ELi16ELi160ELi64ELb1ELi64ELi160ELi160ELi4ELb0ELi148ELb0ELb0ENS_16CompileConditionILi1000EEEEEvPT_PKS4_S7_S7_flPfS8_Pj:
.text._ZN13group_norm_v214gn_cuda_kernelI6__halfLi320ELi1ELi16ELi160ELi64ELb1ELi64ELi160ELi160ELi4ELb0ELi148ELb0ELb0ENS_16CompileConditionILi1000EEEEEvPT_PKS4_S7_S7_flPfS8_Pj:
[----:B------:R-:W-:Y:S01]  /*0000*/  LDC R1, c[0x0][0x37c] ;  /* 0x0000df00ff017b82 */ /* 0x000fe20000000800 */
[----:B------:R-:W-:Y:S05]  /*0010*/  EXIT ;  /* 0x000000000000794d */ /* 0x000fea0003800000 */
.L_x_33:
        /* <DEDUP_REMOVED lines=14> */
.L_x_67:


//--------------------- .nv.shared.reserved.0     --------------------------
	.section	.nv.shared.reserved.0,"aw",@nobits
	.weak		__nv_reservedSMEM_offset_0_alias
	.size		__nv_reservedSMEM_offset_0_alias, 0, 64
	.other		__nv_reservedSMEM_offset_0_alias,@"STO_CUDA_RESERVED_SHARED STV_DEFAULT"
__nv_reservedSMEM_offset_0_alias:
	.zero		0
	.zero		64


//--------------------- .nv.constant0._ZN13group_norm_v218gn_bwd_cuda_kernelI13__nv_bfloat16Li320ELi1ELi32ELi80ELi64ELb0ELb1ELi64ELi80ELi80ELi4ELb1ELi96ELb0ELb0ELNS_15WgradSyncMethodE3ENS_16CompileConditionILi1000EEEEEvPT_S6_S6_PKS5_S8_S8_S8_PKfflPfPj --------------------------
	.section	.nv.constant0._ZN13group_norm_v218gn_bwd_cuda_kernelI13__nv_bfloat16Li320ELi1ELi32ELi80ELi64ELb0ELb1ELi64ELi80ELi80ELi4ELb1ELi96ELb0ELb0ELNS_15WgradSyncMethodE3ENS_16CompileConditionILi1000EEEEEvPT_S6_S6_PKS5_S8_S8_S8_PKfflPfPj,"a",@progbits
	.sectionflags	@""
	.align	4
.nv.constant0._ZN13group_norm_v218gn_bwd_cuda_kernelI13__nv_bfloat16Li320ELi1ELi32ELi80ELi64ELb0ELb1ELi64ELi80ELi80ELi4ELb1ELi96ELb0ELb0ELNS_15WgradSyncMethodE3ENS_16CompileConditionILi1000EEEEEvPT_S6_S6_PKS5_S8_S8_S8_PKfflPfPj:
	.zero		992


//--------------------- .nv.constant0._ZN13group_norm_v218gn_bwd_cuda_kernelI13__nv_bfloat16Li320ELi1ELi32ELi80ELi64ELb0ELb1ELi64ELi80ELi80ELi4ELb1ELi128ELb0ELb0ELNS_15WgradSyncMethodE3ENS_16CompileConditionILi1000EEEEEvPT_S6_S6_PKS5_S8_S8_S8_PKfflPfPj --------------------------
	.section	.nv.constant0._ZN13group_norm_v218gn_bwd_cuda_kernelI13__nv_bfloat16Li320ELi1ELi32ELi80ELi64ELb0ELb1ELi64ELi80ELi80ELi4ELb1ELi128ELb0ELb0ELNS_15WgradSyncMethodE3ENS_16CompileConditionILi1000EEEEEvPT_S6_S6_PKS5_S8_S8_S8_PKfflPfPj,"a",@progbits
	.sectionflags	@""
	.align	4
.nv.constant0._ZN13group_norm_v218gn_bwd_cuda_kernelI13__nv_bfloat16Li320ELi1ELi32ELi80ELi64ELb0ELb1ELi64ELi80ELi80ELi4ELb1ELi128ELb0ELb0ELNS_15WgradSyncMethodE3ENS_16CompileConditionILi1000EEEEEvPT_S6_S6_PKS5_S8_S8_S8_PKfflPfPj:
	.zero		992


//--------------------- .nv.constant0._ZN13group_norm_v218gn_bwd_cuda_kernelI13__nv_bfloat16Li320ELi3ELi16ELi160ELi64ELb1ELb1ELi2ELi320ELi320ELi2ELb1ELi10ELb0ELb0ELNS_15WgradSyncMethodE2ENS_16CompileConditionILi1000EEEEEvPT_S6_S6_PKS5_S8_S8_S8_PKfflPfPj --------------------------
	.section	.nv.constant0._ZN13group_norm_v218gn_bwd_cuda_kernelI13__nv_bfloat16Li320ELi3ELi16ELi160ELi64ELb1ELb1ELi2ELi320ELi320ELi2ELb1ELi10ELb0ELb0ELNS_15WgradSyncMethodE2ENS_16CompileConditionILi1000EEEEEvPT_S6_S6_PKS5_S8_S8_S8_PKfflPfPj,"a",@progbits
	.sectionflags	@""
	.align	4
.nv.constant0._ZN13group_norm_v218gn_bwd_cuda_kernelI13__nv_bfloat16Li320ELi3ELi16ELi160ELi64ELb1ELb1ELi2ELi320ELi320ELi2ELb1ELi10ELb0ELb0ELNS_15WgradSyncMethodE2ENS_16CompileConditionILi1000EEEEEvPT_S6_S6_PKS5_S8_S8_S8_PKfflPfPj:
	.zero		992


//--------------------- .nv.constant0._ZN13group_norm_v218gn_bwd_cuda_kernelI13__nv_bfloat16Li320ELi1ELi16ELi160ELi64ELb1ELb1ELi4ELi320ELi320ELi4ELb1ELi9ELb0ELb0ELNS_15WgradSyncMethodE2ENS_16CompileConditionILi1000EEEEEvPT_S6_S6_PKS5_S8_S8_S8_PKfflPfPj --------------------------
	.section	.nv.constant0._ZN13group_norm_v218gn_bwd_cuda_kernelI13__nv_bfloat16Li320ELi1ELi16ELi160ELi64ELb1ELb1ELi4ELi320ELi320ELi4ELb1ELi9ELb0ELb0ELNS_15WgradSyncMethodE2ENS_16CompileConditionILi1000EEEEEvPT_S6_S6_PKS5_S8_S8_S8_PKfflPfPj,"a",@progbits
	.sectionflags	@""
	.align	4
.nv.constant0._ZN13group_norm_v218gn_bwd_cuda_kernelI13__nv_bfloat16Li320ELi1ELi16ELi160ELi64ELb1ELb1ELi4ELi320ELi320ELi4ELb1ELi9ELb0ELb0ELNS_15WgradSyncMethodE2ENS_16CompileConditionILi1000EEEEEvPT_S6_S6_PKS5_S8_S8_S8_PKfflPfPj:
	.zero		992


//--------------------- .nv.constant0._ZN13group_norm_v218gn_bwd_cuda_kernelI13__nv_bfloat16Li320ELi3ELi16ELi160ELi64ELb1ELb1ELi4ELi320ELi320ELi4ELb1ELi16ELb0ELb0ELNS_15WgradSyncMethodE3ENS_16CompileConditionILi1000EEEEEvPT_S6_S6_PKS5_S8_S8_S8_PKfflPfPj --------------------------
	.section	.nv.constant0._ZN13group_norm_v218gn_bwd_cuda_kernelI13__nv_bfloat16Li320ELi3ELi16ELi160ELi64ELb1ELb1ELi4ELi320ELi320ELi4ELb1ELi16ELb0ELb0ELNS_15WgradSyncMethodE3ENS_16CompileConditionILi1000EEEEEvPT_S6_S6_PKS5_S8_S8_S8_PKfflPfPj,"a",@progbits
	.sectionflags	@""
	.align	4
.nv.constant0._ZN13group_norm_v218gn_bwd_cuda_kernelI13__nv_bfloat16Li320ELi3ELi16ELi160ELi64ELb1ELb1ELi4ELi320ELi320ELi4ELb1ELi16ELb0ELb0ELNS_15WgradSyncMethodE3ENS_16CompileConditionILi1000EEEEEvPT_S6_S6_PKS5_S8_S8_S8_PKfflPfPj:
	.zero		992


//--------------------- .nv.constant0._ZN13group_norm_v218gn_bwd_cuda_kernelI13__nv_bfloat16Li320ELi1ELi16ELi160ELi64ELb1ELb1ELi8ELi320ELi320ELi4ELb1ELi16ELb0ELb0ELNS_15WgradSyncMethodE3ENS_16CompileConditionILi1000EEEEEvPT_S6_S6_PKS5_S8_S8_S8_PKfflPfPj --------------------------
	.section	.nv.constant0._ZN13group_norm_v218gn_bwd_cuda_kernelI13__nv_bfloat16Li320ELi1ELi16ELi160ELi64ELb1ELb1ELi8ELi320ELi320ELi4ELb1ELi16ELb0ELb0ELNS_15WgradSyncMethodE3ENS_16CompileConditionILi1000EEEEEvPT_S6_S6_PKS5_S8_S8_S8_PKfflPfPj,"a",@progbits
	.sectionflags	@""
	.align	4
.nv.constant0._ZN13group_norm_v218gn_bwd_cuda_kernelI13__nv_bfloat16Li320ELi1ELi16ELi160ELi64ELb1ELb1ELi8ELi320ELi320ELi4ELb1ELi16ELb0ELb0ELNS_15WgradSyncMethodE3ENS_16CompileConditionILi1000EEEEEvPT_S6_S6_PKS5_S8_S8_S8_PKfflPfPj:
	.zero		992


//--------------------- .nv.constant0._ZN13group_norm_v218gn_bwd_cuda_kernelI13__nv_bfloat16Li320ELi3ELi16ELi160ELi64ELb1ELb1ELi8ELi320ELi320ELi4ELb1ELi40ELb0ELb0ELNS_15WgradSyncMethodE3ENS_16CompileConditionILi1000EEEEEvPT_S6_S6_PKS5_S8_S8_S8_PKfflPfPj --------------------------
	.section	.nv.constant0._ZN13group_norm_v218gn_bwd_cuda_kernelI13__nv_bfloat16Li320ELi3ELi16ELi160ELi64ELb1ELb1ELi8ELi320ELi320ELi4ELb1ELi40ELb0ELb0ELNS_15WgradSyncMethodE3ENS_16CompileConditionILi1000EEEEEvPT_S6_S6_PKS5_S8_S8_S8_PKfflPfPj,"a",@progbits
	.sectionflags	@""
	.align	4
.nv.constant0._ZN13group_norm_v218gn_bwd_cuda_kernelI13__nv_bfloat16Li320ELi3ELi16ELi160ELi64ELb1ELb1ELi8ELi320ELi320ELi4ELb1ELi40ELb0ELb0ELNS_15WgradSyncMethodE3ENS_16CompileConditionILi1000EEEEEvPT_S6_S6_PKS5_S8_S8_S8_PKfflPfPj:
	.zero		992


//--------------------- .nv.constant0._ZN13group_norm_v218gn_bwd_cuda_kernelI13__nv_bfloat16Li320ELi1ELi16ELi160ELi64ELb1ELb1ELi16ELi320ELi320ELi4ELb1ELi32ELb0ELb0ELNS_15WgradSyncMethodE3ENS_16CompileConditionILi1000EEEEEvPT_S6_S6_PKS5_S8_S8_S8_PKfflPfPj --------------------------
	.section	.nv.constant0._ZN13group_norm_v218gn_bwd_cuda_kernelI13__nv_bfloat16Li320ELi1ELi16ELi160ELi64ELb1ELb1ELi16ELi320ELi320ELi4ELb1ELi32ELb0ELb0ELNS_15WgradSyncMethodE3ENS_16CompileConditionILi1000EEEEEvPT_S6_S6_PKS5_S8_S8_S8_PKfflPfPj,"a",@progbits
	.sectionflags	@""
	.align	4
.nv.constant0._ZN13group_norm_v218gn_bwd_cuda_kernelI13__nv_bfloat16Li320ELi1ELi16ELi160ELi64ELb1ELb1ELi16ELi320ELi320ELi4ELb1ELi32ELb0ELb0ELNS_15WgradSyncMethodE3ENS_16CompileConditionILi1000EEEEEvPT_S6_S6_PKS5_S8_S8_S8_PKfflPfPj:
	.zero		992


//--------------------- .nv.constant0._ZN13group_norm_v218gn_bwd_cuda_kernelI13__nv_bfloat16Li320ELi3ELi16ELi160ELi64ELb1ELb1ELi16ELi320ELi320ELi4ELb1ELi80ELb0ELb0ELNS_15WgradSyncMethodE3ENS_16CompileConditionILi1000EEEEEvPT_S6_S6_PKS5_S8_S8_S8_PKfflPfPj --------------------------
	.section	.nv.constant0._ZN13group_norm_v218gn_bwd_cuda_kernelI13__nv_bfloat16Li320ELi3ELi16ELi160ELi64ELb1ELb1ELi16ELi320ELi320ELi4ELb1ELi80ELb0ELb0ELNS_15WgradSyncMethodE3ENS_16CompileConditionILi1000EEEEEvPT_S6_S6_PKS5_S8_S8_S8_PKfflPfPj,"a",@progbits
	.sectionflags	@""
	.align	4
.nv.constant0._ZN13group_norm_v218gn_bwd_cuda_kernelI13__nv_bfloat16Li320ELi3ELi16ELi160ELi64ELb1ELb1ELi16ELi320ELi320ELi4ELb1ELi80ELb0ELb0ELNS_15WgradSyncMethodE3ENS_16CompileConditionILi1000EEEEEvPT_S6_S6_PKS5_S8_S8_S8_PKfflPfPj:
	.zero		992


//--------------------- .nv.constant0._ZN13group_norm_v218gn_bwd_cuda_kernelI13__nv_bfloat16Li320ELi1ELi16ELi160ELi64ELb1ELb1ELi32ELi320ELi320ELi4ELb1ELi72ELb0ELb0ELNS_15WgradSyncMethodE1ENS_16CompileConditionILi1000EEEEEvPT_S6_S6_PKS5_S8_S8_S8_PKfflPfPj --------------------------
	.section	.nv.constant0._ZN13group_norm_v218gn_bwd_cuda_kernelI13__nv_bfloat16Li320ELi1ELi16ELi160ELi64ELb1ELb1ELi32ELi320ELi320ELi4ELb1ELi72ELb0ELb0ELNS_15WgradSyncMethodE1ENS_16CompileConditionILi1000EEEEEvPT_S6_S6_PKS5_S8_S8_S8_PKfflPfPj,"a",@progbits
	.sectionflags	@""
	.align	4
.nv.constant0._ZN13group_norm_v218gn_bwd_cuda_kernelI13__nv_bfloat16Li320ELi1ELi16ELi160ELi64ELb1ELb1ELi32ELi320ELi320ELi4ELb1ELi72ELb0ELb0ELNS_15WgradSyncMethodE1ENS_16CompileConditionILi1000EEEEEvPT_S6_S6_PKS5_S8_S8_S8_PKfflPfPj:
	.zero		992


//--------------------- .nv.constant0._ZN13group_norm_v218gn_bwd_cuda_kernelI13__nv_bfloat16Li320ELi1ELi16ELi160ELi64ELb1ELb1ELi32ELi320ELi320ELi4ELb1ELi72ELb0ELb1ELNS_15WgradSyncMethodE1ENS_16CompileConditionILi1000EEEEEvPT_S6_S6_PKS5_S8_S8_S8_PKfflPfPj --------------------------
	.section	.nv.constant0._ZN13group_norm_v218gn_bwd_cuda_kernelI13__nv_bfloat16Li320ELi1ELi16ELi160ELi64ELb1ELb1ELi32ELi320ELi320ELi4ELb1ELi72ELb0ELb1ELNS_15WgradSyncMethodE1ENS_16CompileConditionILi1000EEEEEvPT_S6_S6_PKS5_S8_S8_S8_PKfflPfPj,"a",@progbits
	.sectionflags	@""
	.align	4
.nv.constant0._ZN13group_norm_v218gn_bwd_cuda_kernelI13__nv_bfloat16Li320ELi1ELi16ELi160ELi64ELb1ELb1ELi32ELi320ELi320ELi4ELb1ELi72ELb0ELb1ELNS_15WgradSyncMethodE1ENS_16CompileConditionILi1000EEEEEvPT_S6_S6_PKS5_S8_S8_S8_PKfflPfPj:
	.zero		992


//--------------------- .nv.constant0._ZN13group_norm_v218gn_bwd_cuda_kernelI13__nv_bfloat16Li320ELi3ELi16ELi160ELi64ELb1ELb1ELi32ELi320ELi320ELi4ELb1ELi168ELb0ELb0ELNS_15WgradSyncMethodE3ENS_16CompileConditionILi1000EEEEEvPT_S6_S6_PKS5_S8_S8_S8_PKfflPfPj --------------------------
	.section	.nv.constant0._ZN13group_norm_v218gn_bwd_cuda_kernelI13__nv_bfloat16Li320ELi3ELi16ELi160ELi64ELb1ELb1ELi32ELi320ELi320ELi4ELb1ELi168ELb0ELb0ELNS_15WgradSyncMethodE3ENS_16CompileConditionILi1000EEEEEvPT_S6_S6_PKS5_S8_S8_S8_PKfflPfPj,"a",@progbits
	.sectionflags	@""
	.align	4
.nv.constant0._ZN13group_norm_v218gn_bwd_cuda_kernelI13__nv_bfloat16Li320ELi3ELi16ELi160ELi64ELb1ELb1ELi32ELi320ELi320ELi4ELb1ELi168ELb0ELb0ELNS_15WgradSyncMethodE3ENS_16CompileConditionILi1000EEEEEvPT_S6_S6_PKS5_S8_S8_S8_PKfflPfPj:
	.zero		992


//--------------------- .nv.constant0._ZN13group_norm_v218gn_bwd_cuda_kernelI13__nv_bfloat16Li320ELi1ELi16ELi160ELi64ELb1ELb1ELi64ELi320ELi320ELi4ELb1ELi144ELb0ELb0ELNS_15WgradSyncMethodE3ENS_16CompileConditionILi1000EEEEEvPT_S6_S6_PKS5_S8_S8_S8_PKfflPfPj --------------------------
	.section	.nv.constant0._ZN13group_norm_v218gn_bwd_cuda_kernelI13__nv_bfloat16Li320ELi1ELi16ELi160ELi64ELb1ELb1ELi64ELi320ELi320ELi4ELb1ELi144ELb0ELb0ELNS_15WgradSyncMethodE3ENS_16CompileConditionILi1000EEEEEvPT_S6_S6_PKS5_S8_S8_S8_PKfflPfPj,"a",@progbits
	.sectionflags	@""
	.align	4
.nv.constant0._ZN13group_norm_v218gn_bwd_cuda_kernelI13__nv_bfloat16Li320ELi1ELi16ELi160ELi64ELb1ELb1ELi64ELi320ELi320ELi4ELb1ELi144ELb0ELb0ELNS_15WgradSyncMethodE3ENS_16CompileConditionILi1000EEEEEvPT_S6_S6_PKS5_S8_S8_S8_PKfflPfPj:
	.zero		992


//--------------------- .nv.constant0._ZN13group_norm_v214gn_cuda_kernelI13__nv_bfloat16Li320ELi1ELi32ELi80ELi64ELb0ELi64ELi80ELi80ELi4ELb0ELi116ELb0ELb0ENS_16CompileConditionILi1000EEEEEvPT_PKS4_S7_S7_flPfS8_Pj --------------------------
	.section	.nv.constant0._ZN13group_norm_v214gn_cuda_kernelI13__nv_bfloat16Li320ELi1ELi32ELi80ELi64ELb0ELi64ELi80ELi80ELi4ELb0ELi116ELb0ELb0ENS_16CompileConditionILi1000EEEEEvPT_PKS4_S7_S7_flPfS8_Pj,"a",@progbits
	.sectionflags	@""
	.align	4
.nv.constant0._ZN13group_norm_v214gn_cuda_kernelI13__nv_bfloat16Li320ELi1ELi32ELi80ELi64ELb0ELi64ELi80ELi80ELi4ELb0ELi116ELb0ELb0ENS_16CompileConditionILi1000EEEEEvPT_PKS4_S7_S7_flPfS8_Pj:
	.zero		968


//--------------------- .nv.constant0._ZN13group_norm_v214gn_cuda_kernelI13__nv_bfloat16Li320ELi1ELi32ELi80ELi64ELb0ELi64ELi80ELi80ELi4ELb0ELi148ELb0ELb0ENS_16CompileConditionILi1000EEEEEvPT_PKS4_S7_S7_flPfS8_Pj --------------------------
	.section	.nv.constant0._ZN13group_norm_v214gn_cuda_kernelI13__nv_bfloat16Li320ELi1ELi32ELi80ELi64ELb0ELi64ELi80ELi80ELi4ELb0ELi148ELb0ELb0ENS_16CompileConditionILi1000EEEEEvPT_PKS4_S7_S7_flPfS8_Pj,"a",@progbits
	.sectionflags	@""
	.align	4
.nv.constant0._ZN13group_norm_v214gn_cuda_kernelI13__nv_bfloat16Li320ELi1ELi32ELi80ELi64ELb0ELi64ELi80ELi80ELi4ELb0ELi148ELb0ELb0ENS_16CompileConditionILi1000EEEEEvPT_PKS4_S7_S7_flPfS8_Pj:
	.zero		968


//--------------------- .nv.constant0._ZN13group_norm_v214gn_cuda_kernelI13__nv_bfloat16Li320ELi1ELi16ELi160ELi64ELb1ELi64ELi160ELi160ELi4ELb0ELi116ELb0ELb0ENS_16CompileConditionILi1000EEEEEvPT_PKS4_S7_S7_flPfS8_Pj --------------------------
	.section	.nv.constant0._ZN13group_norm_v214gn_cuda_kernelI13__nv_bfloat16Li320ELi1ELi16ELi160ELi64ELb1ELi64ELi160ELi160ELi4ELb0ELi116ELb0ELb0ENS_16CompileConditionILi1000EEEEEvPT_PKS4_S7_S7_flPfS8_Pj,"a",@progbits
	.sectionflags	@""
	.align	4
.nv.constant0._ZN13group_norm_v214gn_cuda_kernelI13__nv_bfloat16Li320ELi1ELi16ELi160ELi64ELb1ELi64ELi160ELi160ELi4ELb0ELi116ELb0ELb0ENS_16CompileConditionILi1000EEEEEvPT_PKS4_S7_S7_flPfS8_Pj:
	.zero		968


//--------------------- .nv.constant0._ZN13group_norm_v214gn_cuda_kernelI13__nv_bfloat16Li320ELi1ELi16ELi160ELi64ELb1ELi64ELi160ELi160ELi4ELb0ELi148ELb0ELb0ENS_16CompileConditionILi1000EEEEEvPT_PKS4_S7_S7_flPfS8_Pj --------------------------
	.section	.nv.constant0._ZN13group_norm_v214gn_cuda_kernelI13__nv_bfloat16Li320ELi1ELi16ELi160ELi64ELb1ELi64ELi160ELi160ELi4ELb0ELi148ELb0ELb0ENS_16CompileConditionILi1000EEEEEvPT_PKS4_S7_S7_flPfS8_Pj,"a",@progbits
	.sectionflags	@""
	.align	4
.nv.constant0._ZN13group_norm_v214gn_cuda_kernelI13__nv_bfloat16Li320ELi1ELi16ELi160ELi64ELb1ELi64ELi160ELi160ELi4ELb0ELi148ELb0ELb0ENS_16CompileConditionILi1000EEEEEvPT_PKS4_S7_S7_flPfS8_Pj:
	.zero		968


//--------------------- .nv.constant0._ZN13group_norm_v218gn_bwd_cuda_kernelI6__halfLi320ELi1ELi32ELi80ELi64ELb0ELb1ELi64ELi80ELi80ELi4ELb1ELi96ELb0ELb0ELNS_15WgradSyncMethodE3ENS_16CompileConditionILi1000EEEEEvPT_S6_S6_PKS5_S8_S8_S8_PKfflPfPj --------------------------
	.section	.nv.constant0._ZN13group_norm_v218gn_bwd_cuda_kernelI6__halfLi320ELi1ELi32ELi80ELi64ELb0ELb1ELi64ELi80ELi80ELi4ELb1ELi96ELb0ELb0ELNS_15WgradSyncMethodE3ENS_16CompileConditionILi1000EEEEEvPT_S6_S6_PKS5_S8_S8_S8_PKfflPfPj,"a",@progbits
	.sectionflags	@""
	.align	4
.nv.constant0._ZN13group_norm_v218gn_bwd_cuda_kernelI6__halfLi320ELi1ELi32ELi80ELi64ELb0ELb1ELi64ELi80ELi80ELi4ELb1ELi96ELb0ELb0ELNS_15WgradSyncMethodE3ENS_16CompileConditionILi1000EEEEEvPT_S6_S6_PKS5_S8_S8_S8_PKfflPfPj:
	.zero		992


//--------------------- .nv.constant0._ZN13group_norm_v218gn_bwd_cuda_kernelI6__halfLi320ELi1ELi32ELi80ELi64ELb0ELb1ELi64ELi80ELi80ELi4ELb1ELi128ELb0ELb0ELNS_15WgradSyncMethodE3ENS_16CompileConditionILi1000EEEEEvPT_S6_S6_PKS5_S8_S8_S8_PKfflPfPj --------------------------
	.section	.nv.constant0._ZN13group_norm_v218gn_bwd_cuda_kernelI6__halfLi320ELi1ELi32ELi80ELi64ELb0ELb1ELi64ELi80ELi80ELi4ELb1ELi128ELb0ELb0ELNS_15WgradSyncMethodE3ENS_16CompileConditionILi1000EEEEEvPT_S6_S6_PKS5_S8_S8_S8_PKfflPfPj,"a",@progbits
	.sectionflags	@""
	.align	4
.nv.constant0._ZN13group_norm_v218gn_bwd_cuda_kernelI6__halfLi320ELi1ELi32ELi80ELi64ELb0ELb1ELi64ELi80ELi80ELi4ELb1ELi128ELb0ELb0ELNS_15WgradSyncMethodE3ENS_16CompileConditionILi1000EEEEEvPT_S6_S6_PKS5_S8_S8_S8_PKfflPfPj:
	.zero		992


//--------------------- .nv.constant0._ZN13group_norm_v218gn_bwd_cuda_kernelI6__halfLi320ELi3ELi16ELi160ELi64ELb1ELb1ELi2ELi320ELi320ELi2ELb1ELi10ELb0ELb0ELNS_15WgradSyncMethodE2ENS_16CompileConditionILi1000EEEEEvPT_S6_S6_PKS5_S8_S8_S8_PKfflPfPj --------------------------
	.section	.nv.constant0._ZN13group_norm_v218gn_bwd_cuda_kernelI6__halfLi320ELi3ELi16ELi160ELi64ELb1ELb1ELi2ELi320ELi320ELi2ELb1ELi10ELb0ELb0ELNS_15WgradSyncMethodE2ENS_16CompileConditionILi1000EEEEEvPT_S6_S6_PKS5_S8_S8_S8_PKfflPfPj,"a",@progbits
	.sectionflags	@""
	.align	4
.nv.constant0._ZN13group_norm_v218gn_bwd_cuda_kernelI6__halfLi320ELi3ELi16ELi160ELi64ELb1ELb1ELi2ELi320ELi320ELi2ELb1ELi10ELb0ELb0ELNS_15WgradSyncMethodE2ENS_16CompileConditionILi1000EEEEEvPT_S6_S6_PKS5_S8_S8_S8_PKfflPfPj:
	.zero		992


//--------------------- .nv.constant0._ZN13group_norm_v218gn_bwd_cuda_kernelI6__halfLi320ELi1ELi16ELi160ELi64ELb1ELb1ELi4ELi320ELi320ELi4ELb1ELi9ELb0ELb0ELNS_15WgradSyncMethodE2ENS_16CompileConditionILi1000EEEEEvPT_S6_S6_PKS5_S8_S8_S8_PKfflPfPj --------------------------
	.section	.nv.constant0._ZN13group_norm_v218gn_bwd_cuda_kernelI6__halfLi320ELi1ELi16ELi160ELi64ELb1ELb1ELi4ELi320ELi320ELi4ELb1ELi9ELb0ELb0ELNS_15WgradSyncMethodE2ENS_16CompileConditionILi1000EEEEEvPT_S6_S6_PKS5_S8_S8_S8_PKfflPfPj,"a",@progbits
	.sectionflags	@""
	.align	4
.nv.constant0._ZN13group_norm_v218gn_bwd_cuda_kernelI6__halfLi320ELi1ELi16ELi160ELi64ELb1ELb1ELi4ELi320ELi320ELi4ELb1ELi9ELb0ELb0ELNS_15WgradSyncMethodE2ENS_16CompileConditionILi1000EEEEEvPT_S6_S6_PKS5_S8_S8_S8_PKfflPfPj:
	.zero		992


//--------------------- .nv.constant0._ZN13group_norm_v218gn_bwd_cuda_kernelI6__halfLi320ELi3ELi16ELi160ELi64ELb1ELb1ELi4ELi320ELi320ELi4ELb1ELi16ELb0ELb0ELNS_15WgradSyncMethodE3ENS_16CompileConditionILi1000EEEEEvPT_S6_S6_PKS5_S8_S8_S8_PKfflPfPj --------------------------
	.section	.nv.constant0._ZN13group_norm_v218gn_bwd_cuda_kernelI6__halfLi320ELi3ELi16ELi160ELi64ELb1ELb1ELi4ELi320ELi320ELi4ELb1ELi16ELb0ELb0ELNS_15WgradSyncMethodE3ENS_16CompileConditionILi1000EEEEEvPT_S6_S6_PKS5_S8_S8_S8_PKfflPfPj,"a",@progbits
	.sectionflags	@""
	.align	4
.nv.constant0._ZN13group_norm_v218gn_bwd_cuda_kernelI6__halfLi320ELi3ELi16ELi160ELi64ELb1ELb1ELi4ELi320ELi320ELi4ELb1ELi16ELb0ELb0ELNS_15WgradSyncMethodE3ENS_16CompileConditionILi1000EEEEEvPT_S6_S6_PKS5_S8_S8_S8_PKfflPfPj:
	.zero		992


//--------------------- .nv.constant0._ZN13group_norm_v218gn_bwd_cuda_kernelI6__halfLi320ELi1ELi16ELi160ELi64ELb1ELb1ELi8ELi320ELi320ELi4ELb1ELi16ELb0ELb0ELNS_15WgradSyncMethodE3ENS_16CompileConditionILi1000EEEEEvPT_S6_S6_PKS5_S8_S8_S8_PKfflPfPj --------------------------
	.section	.nv.constant0._ZN13group_norm_v218gn_bwd_cuda_kernelI6__halfLi320ELi1ELi16ELi160ELi64ELb1ELb1ELi8ELi320ELi320ELi4ELb1ELi16ELb0ELb0ELNS_15WgradSyncMethodE3ENS_16CompileConditionILi1000EEEEEvPT_S6_S6_PKS5_S8_S8_S8_PKfflPfPj,"a",@progbits
	.sectionflags	@""
	.align	4
.nv.constant0._ZN13group_norm_v218gn_bwd_cuda_kernelI6__halfLi320ELi1ELi16ELi160ELi64ELb1ELb1ELi8ELi320ELi320ELi4ELb1ELi16ELb0ELb0ELNS_15WgradSyncMethodE3ENS_16CompileConditionILi1000EEEEEvPT_S6_S6_PKS5_S8_S8_S8_PKfflPfPj:
	.zero		992


//--------------------- .nv.constant0._ZN13group_norm_v218gn_bwd_cuda_kernelI6__halfLi320ELi3ELi16ELi160ELi64ELb1ELb1ELi8ELi320ELi320ELi4ELb1ELi40ELb0ELb0ELNS_15WgradSyncMethodE3ENS_16CompileConditionILi1000EEEEEvPT_S6_S6_PKS5_S8_S8_S8_PKfflPfPj --------------------------
	.section	.nv.constant0._ZN13group_norm_v218gn_bwd_cuda_kernelI6__halfLi320ELi3ELi16ELi160ELi64ELb1ELb1ELi8ELi320ELi320ELi4ELb1ELi40ELb0ELb0ELNS_15WgradSyncMethodE3ENS_16CompileConditionILi1000EEEEEvPT_S6_S6_PKS5_S8_S8_S8_PKfflPfPj,"a",@progbits
	.sectionflags	@""
	.align	4
.nv.constant0._ZN13group_norm_v218gn_bwd_cuda_kernelI6__halfLi320ELi3ELi16ELi160ELi64ELb1ELb1ELi8ELi320ELi320ELi4ELb1ELi40ELb0ELb0ELNS_15WgradSyncMethodE3ENS_16CompileConditionILi1000EEEEEvPT_S6_S6_PKS5_S8_S8_S8_PKfflPfPj:
	.zero		992


//--------------------- .nv.constant0._ZN13group_norm_v218gn_bwd_cuda_kernelI6__halfLi320ELi1ELi16ELi160ELi64ELb1ELb1ELi16ELi320ELi320ELi4ELb1ELi32ELb0ELb0ELNS_15WgradSyncMethodE3ENS_16CompileConditionILi1000EEEEEvPT_S6_S6_PKS5_S8_S8_S8_PKfflPfPj --------------------------
	.section	.nv.constant0._ZN13group_norm_v218gn_bwd_cuda_kernelI6__halfLi320ELi1ELi16ELi160ELi64ELb1ELb1ELi16ELi320ELi320ELi4ELb1ELi32ELb0ELb0ELNS_15WgradSyncMethodE3ENS_16CompileConditionILi1000EEEEEvPT_S6_S6_PKS5_S8_S8_S8_PKfflPfPj,"a",@progbits
	.sectionflags	@""
	.align	4
.nv.constant0._ZN13group_norm_v218gn_bwd_cuda_kernelI6__halfLi320ELi1ELi16ELi160ELi64ELb1ELb1ELi16ELi320ELi320ELi4ELb1ELi32ELb0ELb0ELNS_15WgradSyncMethodE3ENS_16CompileConditionILi1000EEEEEvPT_S6_S6_PKS5_S8_S8_S8_PKfflPfPj:
	.zero		992


//--------------------- .nv.constant0._ZN13group_norm_v218gn_bwd_cuda_kernelI6__halfLi320ELi3ELi16ELi160ELi64ELb1ELb1ELi16ELi320ELi320ELi4ELb1ELi80ELb0ELb0ELNS_15WgradSyncMethodE3ENS_16CompileConditionILi1000EEEEEvPT_S6_S6_PKS5_S8_S8_S8_PKfflPfPj --------------------------
	.section	.nv.constant0._ZN13group_norm_v218gn_bwd_cuda_kernelI6__halfLi320ELi3ELi16ELi160ELi64ELb1ELb1ELi16ELi320ELi320ELi4ELb1ELi80ELb0ELb0ELNS_15WgradSyncMethodE3ENS_16CompileConditionILi1000EEEEEvPT_S6_S6_PKS5_S8_S8_S8_PKfflPfPj,"a",@progbits
	.sectionflags	@""
	.align	4
.nv.constant0._ZN13group_norm_v218gn_bwd_cuda_kernelI6__halfLi320ELi3ELi16ELi160ELi64ELb1ELb1ELi16ELi320ELi320ELi4ELb1ELi80ELb0ELb0ELNS_15WgradSyncMethodE3ENS_16CompileConditionILi1000EEEEEvPT_S6_S6_PKS5_S8_S8_S8_PKfflPfPj:
	.zero		992


//--------------------- .nv.constant0._ZN13group_norm_v218gn_bwd_cuda_kernelI6__halfLi320ELi1ELi16ELi160ELi64ELb1ELb1ELi32ELi320ELi320ELi4ELb1ELi72ELb0ELb0ELNS_15WgradSyncMethodE1ENS_16CompileConditionILi1000EEEEEvPT_S6_S6_PKS5_S8_S8_S8_PKfflPfPj --------------------------
	.section	.nv.constant0._ZN13group_norm_v218gn_bwd_cuda_kernelI6__halfLi320ELi1ELi16ELi160ELi64ELb1ELb1ELi32ELi320ELi320ELi4ELb1ELi72ELb0ELb0ELNS_15WgradSyncMethodE1ENS_16CompileConditionILi1000EEEEEvPT_S6_S6_PKS5_S8_S8_S8_PKfflPfPj,"a",@progbits
	.sectionflags	@""
	.align	4
.nv.constant0._ZN13group_norm_v218gn_bwd_cuda_kernelI6__halfLi320ELi1ELi16ELi160ELi64ELb1ELb1ELi32ELi320ELi320ELi4ELb1ELi72ELb0ELb0ELNS_15WgradSyncMethodE1ENS_16CompileConditionILi1000EEEEEvPT_S6_S6_PKS5_S8_S8_S8_PKfflPfPj:
	.zero		992


//--------------------- .nv.constant0._ZN13group_norm_v218gn_bwd_cuda_kernelI6__halfLi320ELi1ELi16ELi160ELi64ELb1ELb1ELi32ELi320ELi320ELi4ELb1ELi72ELb0ELb1ELNS_15WgradSyncMethodE1ENS_16CompileConditionILi1000EEEEEvPT_S6_S6_PKS5_S8_S8_S8_PKfflPfPj --------------------------
	.section	.nv.constant0._ZN13group_norm_v218gn_bwd_cuda_kernelI6__halfLi320ELi1ELi16ELi160ELi64ELb1ELb1ELi32ELi320ELi320ELi4ELb1ELi72ELb0ELb1ELNS_15WgradSyncMethodE1ENS_16CompileConditionILi1000EEEEEvPT_S6_S6_PKS5_S8_S8_S8_PKfflPfPj,"a",@progbits
	.sectionflags	@""
	.align	4
.nv.constant0._ZN13group_norm_v218gn_bwd_cuda_kernelI6__halfLi320ELi1ELi16ELi160ELi64ELb1ELb1ELi32ELi320ELi320ELi4ELb1ELi72ELb0ELb1ELNS_15WgradSyncMethodE1ENS_16CompileConditionILi1000EEEEEvPT_S6_S6_PKS5_S8_S8_S8_PKfflPfPj:
	.zero		992


//--------------------- .nv.constant0._ZN13group_norm_v218gn_bwd_cuda_kernelI6__halfLi320ELi3ELi16ELi160ELi64ELb1ELb1ELi32ELi320ELi320ELi4ELb1ELi168ELb0ELb0ELNS_15WgradSyncMethodE3ENS_16CompileConditionILi1000EEEEEvPT_S6_S6_PKS5_S8_S8_S8_PKfflPfPj --------------------------
	.section	.nv.constant0._ZN13group_norm_v218gn_bwd_cuda_kernelI6__halfLi320ELi3ELi16ELi160ELi64ELb1ELb1ELi32ELi320ELi320ELi4ELb1ELi168ELb0ELb0ELNS_15WgradSyncMethodE3ENS_16CompileConditionILi1000EEEEEvPT_S6_S6_PKS5_S8_S8_S8_PKfflPfPj,"a",@progbits
	.sectionflags	@""
	.align	4
.nv.constant0._ZN13group_norm_v218gn_bwd_cuda_kernelI6__halfLi320ELi3ELi16ELi160ELi64ELb1ELb1ELi32ELi320ELi320ELi4ELb1ELi168ELb0ELb0ELNS_15WgradSyncMethodE3ENS_16CompileConditionILi1000EEEEEvPT_S6_S6_PKS5_S8_S8_S8_PKfflPfPj:
	.zero		992


//--------------------- .nv.constant0._ZN13group_norm_v218gn_bwd_cuda_kernelI6__halfLi320ELi1ELi16ELi160ELi64ELb1ELb1ELi64ELi320ELi320ELi4ELb1ELi144ELb0ELb0ELNS_15WgradSyncMethodE3ENS_16CompileConditionILi1000EEEEEvPT_S6_S6_PKS5_S8_S8_S8_PKfflPfPj --------------------------
	.section	.nv.constant0._ZN13group_norm_v218gn_bwd_cuda_kernelI6__halfLi320ELi1ELi16ELi160ELi64ELb1ELb1ELi64ELi320ELi320ELi4ELb1ELi144ELb0ELb0ELNS_15WgradSyncMethodE3ENS_16CompileConditionILi1000EEEEEvPT_S6_S6_PKS5_S8_S8_S8_PKfflPfPj,"a",@progbits
	.sectionflags	@""
	.align	4
.nv.constant0._ZN13group_norm_v218gn_bwd_cuda_kernelI6__halfLi320ELi1ELi16ELi160ELi64ELb1ELb1ELi64ELi320ELi320ELi4ELb1ELi144ELb0ELb0ELNS_15WgradSyncMethodE3ENS_16CompileConditionILi1000EEEEEvPT_S6_S6_PKS5_S8_S8_S8_PKfflPfPj:
	.zero		992


//--------------------- .nv.constant0._ZN13group_norm_v214gn_cuda_kernelI6__halfLi320ELi1ELi32ELi80ELi64ELb0ELi64ELi80ELi80ELi4ELb0ELi116ELb0ELb0ENS_16CompileConditionILi1000EEEEEvPT_PKS4_S7_S7_flPfS8_Pj --------------------------
	.section	.nv.constant0._ZN13group_norm_v214gn_cuda_kernelI6__halfLi320ELi1ELi32ELi80ELi64ELb0ELi64ELi80ELi80ELi4ELb0ELi116ELb0ELb0ENS_16CompileConditionILi1000EEEEEvPT_PKS4_S7_S7_flPfS8_Pj,"a",@progbits
	.sectionflags	@""
	.align	4
.nv.constant0._ZN13group_norm_v214gn_cuda_kernelI6__halfLi320ELi1ELi32ELi80ELi64ELb0ELi64ELi80ELi80ELi4ELb0ELi116ELb0ELb0ENS_16CompileConditionILi1000EEEEEvPT_PKS4_S7_S7_flPfS8_Pj:
	.zero		968


//--------------------- .nv.constant0._ZN13group_norm_v214gn_cuda_kernelI6__halfLi320ELi1ELi32ELi80ELi64ELb0ELi64ELi80ELi80ELi4ELb0ELi148ELb0ELb0ENS_16CompileConditionILi1000EEEEEvPT_PKS4_S7_S7_flPfS8_Pj --------------------------
	.section	.nv.constant0._ZN13group_norm_v214gn_cuda_kernelI6__halfLi320ELi1ELi32ELi80ELi64ELb0ELi64ELi80ELi80ELi4ELb0ELi148ELb0ELb0ENS_16CompileConditionILi1000EEEEEvPT_PKS4_S7_S7_flPfS8_Pj,"a",@progbits
	.sectionflags	@""
	.align	4
.nv.constant0._ZN13group_norm_v214gn_cuda_kernelI6__halfLi320ELi1ELi32ELi80ELi64ELb0ELi64ELi80ELi80ELi4ELb0ELi148ELb0ELb0ENS_16CompileConditionILi1000EEEEEvPT_PKS4_S7_S7_flPfS8_Pj:
	.zero		968


//--------------------- .nv.constant0._ZN13group_norm_v214gn_cuda_kernelI6__halfLi320ELi1ELi16ELi160ELi64ELb1ELi64ELi160ELi160ELi4ELb0ELi116ELb0ELb0ENS_16CompileConditionILi1000EEEEEvPT_PKS4_S7_S7_flPfS8_Pj --------------------------
	.section	.nv.constant0._ZN13group_norm_v214gn_cuda_kernelI6__halfLi320ELi1ELi16ELi160ELi64ELb1ELi64ELi160ELi160ELi4ELb0ELi116ELb0ELb0ENS_16CompileConditionILi1000EEEEEvPT_PKS4_S7_S7_flPfS8_Pj,"a",@progbits
	.sectionflags	@""
	.align	4
.nv.constant0._ZN13group_norm_v214gn_cuda_kernelI6__halfLi320ELi1ELi16ELi160ELi64ELb1ELi64ELi160ELi160ELi4ELb0ELi116ELb0ELb0ENS_16CompileConditionILi1000EEEEEvPT_PKS4_S7_S7_flPfS8_Pj:
	.zero		968


//--------------------- .nv.constant0._ZN13group_norm_v214gn_cuda_kernelI6__halfLi320ELi1ELi16ELi160ELi64ELb1ELi64ELi160ELi160ELi4ELb0ELi148ELb0ELb0ENS_16CompileConditionILi1000EEEEEvPT_PKS4_S7_S7_flPfS8_Pj --------------------------
	.section	.nv.constant0._ZN13group_norm_v214gn_cuda_kernelI6__halfLi320ELi1ELi16ELi160ELi64ELb1ELi64ELi160ELi160ELi4ELb0ELi148ELb0ELb0ENS_16CompileConditionILi1000EEEEEvPT_PKS4_S7_S7_flPfS8_Pj,"a",@progbits
	.sectionflags	@""
	.align	4
.nv.constant0._ZN13group_norm_v214gn_cuda_kernelI6__halfLi320ELi1ELi16ELi160ELi64ELb1ELi64ELi160ELi160ELi4ELb0ELi148ELb0ELb0ENS_16CompileConditionILi1000EEEEEvPT_PKS4_S7_S7_flPfS8_Pj:
	.zero		968


//--------------------- SYMBOLS --------------------------

	.type		.nv.reservedSmem.offset0,@object
	.size		.nv.reservedSmem.offset0,0x4
